//
// Generated by NVIDIA NVVM Compiler
//
// Compiler Build ID: CL-36424714
// Cuda compilation tools, release 13.0, V13.0.88
// Based on NVVM 20.0.0
//

.version 9.0
.target sm_100
.address_size 64

	// .globl	_Z26argon2d_init_blocks_kernelP6block_jjjPm
.const .align 8 .b8 blake2b_IV[64] = {8, 201, 188, 243, 103, 230, 9, 106, 59, 167, 202, 132, 133, 174, 103, 187, 43, 248, 148, 254, 114, 243, 110, 60, 241, 54, 29, 95, 58, 245, 79, 165, 209, 130, 230, 173, 127, 82, 14, 81, 31, 108, 62, 43, 140, 104, 5, 155, 107, 189, 65, 251, 171, 217, 131, 31, 121, 33, 126, 19, 25, 205, 224, 91};
.const .align 1 .b8 blake2b_sigma[192] = {0, 1, 2, 3, 4, 5, 6, 7, 8, 9, 10, 11, 12, 13, 14, 15, 14, 10, 4, 8, 9, 15, 13, 6, 1, 12, 0, 2, 11, 7, 5, 3, 11, 8, 12, 0, 5, 2, 15, 13, 10, 14, 3, 6, 7, 1, 9, 4, 7, 9, 3, 1, 13, 12, 11, 14, 2, 6, 5, 10, 4, 0, 15, 8, 9, 0, 5, 7, 2, 4, 10, 15, 14, 1, 11, 12, 6, 8, 3, 13, 2, 12, 6, 10, 0, 11, 8, 3, 4, 13, 7, 5, 15, 14, 1, 9, 12, 5, 1, 15, 14, 13, 4, 10, 0, 7, 6, 3, 9, 2, 8, 11, 13, 11, 7, 14, 12, 1, 3, 9, 5, 0, 15, 4, 8, 6, 2, 10, 6, 15, 14, 9, 11, 3, 0, 8, 12, 2, 13, 7, 1, 4, 10, 5, 10, 2, 8, 4, 7, 6, 1, 5, 15, 11, 9, 14, 3, 12, 13, 0, 0, 1, 2, 3, 4, 5, 6, 7, 8, 9, 10, 11, 12, 13, 14, 15, 14, 10, 4, 8, 9, 15, 13, 6, 1, 12, 0, 2, 11, 7, 5, 3};
.const .align 1 .b8 c_rinhash_salt[12] = {82, 105, 110, 67, 111, 105, 110, 83, 97, 108, 116};
.const .align 4 .u32 c_rinhash_t_cost = 2;
.const .align 4 .u32 c_rinhash_m_cost = 64;
.const .align 4 .u32 c_rinhash_lanes = 1;

.visible .entry _Z26argon2d_init_blocks_kernelP6block_jjjPm(
	.param .u64 .ptr .align 1 _Z26argon2d_init_blocks_kernelP6block_jjjPm_param_0,
	.param .u32 _Z26argon2d_init_blocks_kernelP6block_jjjPm_param_1,
	.param .u32 _Z26argon2d_init_blocks_kernelP6block_jjjPm_param_2,
	.param .u32 _Z26argon2d_init_blocks_kernelP6block_jjjPm_param_3,
	.param .u64 .ptr .align 1 _Z26argon2d_init_blocks_kernelP6block_jjjPm_param_4
)
{
	.local .align 8 .b8 	__local_depot0[1024];
	.reg .b64 	%SP;
	.reg .b64 	%SPL;
	.reg .pred 	%p<4>;
	.reg .b32 	%r<136>;
	.reg .b64 	%rd<500>;

	mov.u64 	%SPL, __local_depot0;
	ld.param.u64 	%rd12, [_Z26argon2d_init_blocks_kernelP6block_jjjPm_param_0];
	ld.param.u32 	%r7, [_Z26argon2d_init_blocks_kernelP6block_jjjPm_param_1];
	ld.param.u64 	%rd13, [_Z26argon2d_init_blocks_kernelP6block_jjjPm_param_4];
	cvta.to.global.u64 	%rd1, %rd12;
	mov.u32 	%r8, %ctaid.x;
	mov.u32 	%r9, %ntid.x;
	mov.u32 	%r10, %tid.x;
	mad.lo.s32 	%r1, %r8, %r9, %r10;
	setp.ge.u32 	%p1, %r1, %r7;
	@%p1 bra 	$L__BB0_5;
	ld.param.u32 	%r132, [_Z26argon2d_init_blocks_kernelP6block_jjjPm_param_3];
	cvta.to.global.u64 	%rd14, %rd13;
	mul.lo.s32 	%r12, %r132, %r1;
	mul.wide.u32 	%rd15, %r12, 1024;
	add.s64 	%rd16, %rd1, %rd15;
	ld.global.u64 	%rd2, [%rd14];
	st.global.u64 	[%rd16], %rd2;
	ld.global.u64 	%rd17, [%rd14+8];
	st.global.u64 	[%rd16+8], %rd17;
	ld.global.u64 	%rd18, [%rd14+16];
	st.global.u64 	[%rd16+16], %rd18;
	ld.global.u64 	%rd19, [%rd14+24];
	st.global.u64 	[%rd16+24], %rd19;
	ld.global.u64 	%rd20, [%rd14+32];
	st.global.u64 	[%rd16+32], %rd20;
	ld.global.u64 	%rd21, [%rd14+40];
	st.global.u64 	[%rd16+40], %rd21;
	ld.global.u64 	%rd22, [%rd14+48];
	st.global.u64 	[%rd16+48], %rd22;
	ld.global.u64 	%rd23, [%rd14+56];
	st.global.u64 	[%rd16+56], %rd23;
	add.s64 	%rd497, %rd16, 120;
	mov.b32 	%r134, 0;
$L__BB0_2:
	mov.b64 	%rd24, 0;
	st.global.u64 	[%rd497+-56], %rd24;
	st.global.u64 	[%rd497+-48], %rd24;
	st.global.u64 	[%rd497+-40], %rd24;
	st.global.u64 	[%rd497+-32], %rd24;
	st.global.u64 	[%rd497+-24], %rd24;
	st.global.u64 	[%rd497+-16], %rd24;
	st.global.u64 	[%rd497+-8], %rd24;
	st.global.u64 	[%rd497], %rd24;
	add.s32 	%r134, %r134, 8;
	add.s64 	%rd497, %rd497, 64;
	setp.ne.s32 	%p2, %r134, 120;
	@%p2 bra 	$L__BB0_2;
	ld.param.u32 	%r133, [_Z26argon2d_init_blocks_kernelP6block_jjjPm_param_3];
	ld.param.u64 	%rd496, [_Z26argon2d_init_blocks_kernelP6block_jjjPm_param_0];
	add.u64 	%rd26, %SPL, 0;
	mul.lo.s32 	%r18, %r133, %r1;
	add.s32 	%r19, %r18, 1;
	cvta.to.global.u64 	%rd27, %rd496;
	mul.wide.u32 	%rd28, %r19, 1024;
	add.s64 	%rd29, %rd27, %rd28;
	mov.b64 	%rd30, -2401053088876216593;
	st.global.u64 	[%rd29], %rd30;
	st.global.u64 	[%rd29+8], %rd30;
	st.global.u64 	[%rd29+16], %rd30;
	st.global.u64 	[%rd29+24], %rd30;
	st.global.u64 	[%rd29+32], %rd30;
	st.global.u64 	[%rd29+40], %rd30;
	st.global.u64 	[%rd29+48], %rd30;
	st.global.u64 	[%rd29+56], %rd30;
	add.s64 	%rd498, %rd29, 64;
	st.global.u64 	[%rd29+64], %rd30;
	st.global.u64 	[%rd29+72], %rd30;
	st.global.u64 	[%rd29+80], %rd30;
	st.global.u64 	[%rd29+88], %rd30;
	st.global.u64 	[%rd29+96], %rd30;
	st.global.u64 	[%rd29+104], %rd30;
	st.global.u64 	[%rd29+112], %rd30;
	st.global.u64 	[%rd29+120], %rd30;
	st.global.u64 	[%rd29+128], %rd30;
	st.global.u64 	[%rd29+136], %rd30;
	st.global.u64 	[%rd29+144], %rd30;
	st.global.u64 	[%rd29+152], %rd30;
	st.global.u64 	[%rd29+160], %rd30;
	st.global.u64 	[%rd29+168], %rd30;
	st.global.u64 	[%rd29+176], %rd30;
	st.global.u64 	[%rd29+184], %rd30;
	st.global.u64 	[%rd29+192], %rd30;
	st.global.u64 	[%rd29+200], %rd30;
	st.global.u64 	[%rd29+208], %rd30;
	st.global.u64 	[%rd29+216], %rd30;
	st.global.u64 	[%rd29+224], %rd30;
	st.global.u64 	[%rd29+232], %rd30;
	st.global.u64 	[%rd29+240], %rd30;
	st.global.u64 	[%rd29+248], %rd30;
	st.global.u64 	[%rd29+256], %rd30;
	st.global.u64 	[%rd29+264], %rd30;
	st.global.u64 	[%rd29+272], %rd30;
	st.global.u64 	[%rd29+280], %rd30;
	st.global.u64 	[%rd29+288], %rd30;
	st.global.u64 	[%rd29+296], %rd30;
	st.global.u64 	[%rd29+304], %rd30;
	st.global.u64 	[%rd29+312], %rd30;
	st.global.u64 	[%rd29+320], %rd30;
	st.global.u64 	[%rd29+328], %rd30;
	st.global.u64 	[%rd29+336], %rd30;
	st.global.u64 	[%rd29+344], %rd30;
	st.global.u64 	[%rd29+352], %rd30;
	st.global.u64 	[%rd29+360], %rd30;
	st.global.u64 	[%rd29+368], %rd30;
	st.global.u64 	[%rd29+376], %rd30;
	st.global.u64 	[%rd29+384], %rd30;
	st.global.u64 	[%rd29+392], %rd30;
	st.global.u64 	[%rd29+400], %rd30;
	st.global.u64 	[%rd29+408], %rd30;
	st.global.u64 	[%rd29+416], %rd30;
	st.global.u64 	[%rd29+424], %rd30;
	st.global.u64 	[%rd29+432], %rd30;
	st.global.u64 	[%rd29+440], %rd30;
	st.global.u64 	[%rd29+448], %rd30;
	st.global.u64 	[%rd29+456], %rd30;
	st.global.u64 	[%rd29+464], %rd30;
	st.global.u64 	[%rd29+472], %rd30;
	st.global.u64 	[%rd29+480], %rd30;
	st.global.u64 	[%rd29+488], %rd30;
	st.global.u64 	[%rd29+496], %rd30;
	st.global.u64 	[%rd29+504], %rd30;
	st.global.u64 	[%rd29+512], %rd30;
	st.global.u64 	[%rd29+520], %rd30;
	st.global.u64 	[%rd29+528], %rd30;
	st.global.u64 	[%rd29+536], %rd30;
	st.global.u64 	[%rd29+544], %rd30;
	st.global.u64 	[%rd29+552], %rd30;
	st.global.u64 	[%rd29+560], %rd30;
	st.global.u64 	[%rd29+568], %rd30;
	st.global.u64 	[%rd29+576], %rd30;
	st.global.u64 	[%rd29+584], %rd30;
	st.global.u64 	[%rd29+592], %rd30;
	st.global.u64 	[%rd29+600], %rd30;
	st.global.u64 	[%rd29+608], %rd30;
	st.global.u64 	[%rd29+616], %rd30;
	st.global.u64 	[%rd29+624], %rd30;
	st.global.u64 	[%rd29+632], %rd30;
	st.global.u64 	[%rd29+640], %rd30;
	st.global.u64 	[%rd29+648], %rd30;
	st.global.u64 	[%rd29+656], %rd30;
	st.global.u64 	[%rd29+664], %rd30;
	st.global.u64 	[%rd29+672], %rd30;
	st.global.u64 	[%rd29+680], %rd30;
	st.global.u64 	[%rd29+688], %rd30;
	st.global.u64 	[%rd29+696], %rd30;
	st.global.u64 	[%rd29+704], %rd30;
	st.global.u64 	[%rd29+712], %rd30;
	st.global.u64 	[%rd29+720], %rd30;
	st.global.u64 	[%rd29+728], %rd30;
	st.global.u64 	[%rd29+736], %rd30;
	st.global.u64 	[%rd29+744], %rd30;
	st.global.u64 	[%rd29+752], %rd30;
	st.global.u64 	[%rd29+760], %rd30;
	st.global.u64 	[%rd29+768], %rd30;
	st.global.u64 	[%rd29+776], %rd30;
	st.global.u64 	[%rd29+784], %rd30;
	st.global.u64 	[%rd29+792], %rd30;
	st.global.u64 	[%rd29+800], %rd30;
	st.global.u64 	[%rd29+808], %rd30;
	st.global.u64 	[%rd29+816], %rd30;
	st.global.u64 	[%rd29+824], %rd30;
	st.global.u64 	[%rd29+832], %rd30;
	st.global.u64 	[%rd29+840], %rd30;
	st.global.u64 	[%rd29+848], %rd30;
	st.global.u64 	[%rd29+856], %rd30;
	st.global.u64 	[%rd29+864], %rd30;
	st.global.u64 	[%rd29+872], %rd30;
	st.global.u64 	[%rd29+880], %rd30;
	st.global.u64 	[%rd29+888], %rd30;
	st.global.u64 	[%rd29+896], %rd30;
	st.global.u64 	[%rd29+904], %rd30;
	st.global.u64 	[%rd29+912], %rd30;
	st.global.u64 	[%rd29+920], %rd30;
	st.global.u64 	[%rd29+928], %rd30;
	st.global.u64 	[%rd29+936], %rd30;
	st.global.u64 	[%rd29+944], %rd30;
	st.global.u64 	[%rd29+952], %rd30;
	st.global.u64 	[%rd29+960], %rd30;
	st.global.u64 	[%rd29+968], %rd30;
	st.global.u64 	[%rd29+976], %rd30;
	st.global.u64 	[%rd29+984], %rd30;
	st.global.u64 	[%rd29+992], %rd30;
	st.global.u64 	[%rd29+1000], %rd30;
	st.global.u64 	[%rd29+1008], %rd30;
	st.global.u64 	[%rd29+1016], %rd30;
	st.local.u64 	[%rd26], %rd30;
	st.local.u64 	[%rd26+8], %rd30;
	st.local.u64 	[%rd26+16], %rd30;
	st.local.u64 	[%rd26+24], %rd30;
	st.local.u64 	[%rd26+32], %rd30;
	st.local.u64 	[%rd26+40], %rd30;
	st.local.u64 	[%rd26+48], %rd30;
	st.local.u64 	[%rd26+56], %rd30;
	add.s64 	%rd499, %rd26, 64;
	st.local.u64 	[%rd26+64], %rd30;
	st.local.u64 	[%rd26+72], %rd30;
	st.local.u64 	[%rd26+80], %rd30;
	st.local.u64 	[%rd26+88], %rd30;
	st.local.u64 	[%rd26+96], %rd30;
	st.local.u64 	[%rd26+104], %rd30;
	st.local.u64 	[%rd26+112], %rd30;
	st.local.u64 	[%rd26+120], %rd30;
	st.local.u64 	[%rd26+128], %rd30;
	st.local.u64 	[%rd26+136], %rd30;
	st.local.u64 	[%rd26+144], %rd30;
	st.local.u64 	[%rd26+152], %rd30;
	st.local.u64 	[%rd26+160], %rd30;
	st.local.u64 	[%rd26+168], %rd30;
	st.local.u64 	[%rd26+176], %rd30;
	st.local.u64 	[%rd26+184], %rd30;
	st.local.u64 	[%rd26+192], %rd30;
	st.local.u64 	[%rd26+200], %rd30;
	st.local.u64 	[%rd26+208], %rd30;
	st.local.u64 	[%rd26+216], %rd30;
	st.local.u64 	[%rd26+224], %rd30;
	st.local.u64 	[%rd26+232], %rd30;
	st.local.u64 	[%rd26+240], %rd30;
	st.local.u64 	[%rd26+248], %rd30;
	st.local.u64 	[%rd26+256], %rd30;
	st.local.u64 	[%rd26+264], %rd30;
	st.local.u64 	[%rd26+272], %rd30;
	st.local.u64 	[%rd26+280], %rd30;
	st.local.u64 	[%rd26+288], %rd30;
	st.local.u64 	[%rd26+296], %rd30;
	st.local.u64 	[%rd26+304], %rd30;
	st.local.u64 	[%rd26+312], %rd30;
	st.local.u64 	[%rd26+320], %rd30;
	st.local.u64 	[%rd26+328], %rd30;
	st.local.u64 	[%rd26+336], %rd30;
	st.local.u64 	[%rd26+344], %rd30;
	st.local.u64 	[%rd26+352], %rd30;
	st.local.u64 	[%rd26+360], %rd30;
	st.local.u64 	[%rd26+368], %rd30;
	st.local.u64 	[%rd26+376], %rd30;
	st.local.u64 	[%rd26+384], %rd30;
	st.local.u64 	[%rd26+392], %rd30;
	st.local.u64 	[%rd26+400], %rd30;
	st.local.u64 	[%rd26+408], %rd30;
	st.local.u64 	[%rd26+416], %rd30;
	st.local.u64 	[%rd26+424], %rd30;
	st.local.u64 	[%rd26+432], %rd30;
	st.local.u64 	[%rd26+440], %rd30;
	st.local.u64 	[%rd26+448], %rd30;
	st.local.u64 	[%rd26+456], %rd30;
	st.local.u64 	[%rd26+464], %rd30;
	st.local.u64 	[%rd26+472], %rd30;
	st.local.u64 	[%rd26+480], %rd30;
	st.local.u64 	[%rd26+488], %rd30;
	st.local.u64 	[%rd26+496], %rd30;
	st.local.u64 	[%rd26+504], %rd30;
	st.local.u64 	[%rd26+512], %rd30;
	st.local.u64 	[%rd26+520], %rd30;
	st.local.u64 	[%rd26+528], %rd30;
	st.local.u64 	[%rd26+536], %rd30;
	st.local.u64 	[%rd26+544], %rd30;
	st.local.u64 	[%rd26+552], %rd30;
	st.local.u64 	[%rd26+560], %rd30;
	st.local.u64 	[%rd26+568], %rd30;
	st.local.u64 	[%rd26+576], %rd30;
	st.local.u64 	[%rd26+584], %rd30;
	st.local.u64 	[%rd26+592], %rd30;
	st.local.u64 	[%rd26+600], %rd30;
	st.local.u64 	[%rd26+608], %rd30;
	st.local.u64 	[%rd26+616], %rd30;
	st.local.u64 	[%rd26+624], %rd30;
	st.local.u64 	[%rd26+632], %rd30;
	st.local.u64 	[%rd26+640], %rd30;
	st.local.u64 	[%rd26+648], %rd30;
	st.local.u64 	[%rd26+656], %rd30;
	st.local.u64 	[%rd26+664], %rd30;
	st.local.u64 	[%rd26+672], %rd30;
	st.local.u64 	[%rd26+680], %rd30;
	st.local.u64 	[%rd26+688], %rd30;
	st.local.u64 	[%rd26+696], %rd30;
	st.local.u64 	[%rd26+704], %rd30;
	st.local.u64 	[%rd26+712], %rd30;
	st.local.u64 	[%rd26+720], %rd30;
	st.local.u64 	[%rd26+728], %rd30;
	st.local.u64 	[%rd26+736], %rd30;
	st.local.u64 	[%rd26+744], %rd30;
	st.local.u64 	[%rd26+752], %rd30;
	st.local.u64 	[%rd26+760], %rd30;
	st.local.u64 	[%rd26+768], %rd30;
	st.local.u64 	[%rd26+776], %rd30;
	st.local.u64 	[%rd26+784], %rd30;
	st.local.u64 	[%rd26+792], %rd30;
	st.local.u64 	[%rd26+800], %rd30;
	st.local.u64 	[%rd26+808], %rd30;
	st.local.u64 	[%rd26+816], %rd30;
	st.local.u64 	[%rd26+824], %rd30;
	st.local.u64 	[%rd26+832], %rd30;
	st.local.u64 	[%rd26+840], %rd30;
	st.local.u64 	[%rd26+848], %rd30;
	st.local.u64 	[%rd26+856], %rd30;
	st.local.u64 	[%rd26+864], %rd30;
	st.local.u64 	[%rd26+872], %rd30;
	st.local.u64 	[%rd26+880], %rd30;
	st.local.u64 	[%rd26+888], %rd30;
	st.local.u64 	[%rd26+896], %rd30;
	st.local.u64 	[%rd26+904], %rd30;
	st.local.u64 	[%rd26+912], %rd30;
	st.local.u64 	[%rd26+920], %rd30;
	st.local.u64 	[%rd26+928], %rd30;
	st.local.u64 	[%rd26+936], %rd30;
	st.local.u64 	[%rd26+944], %rd30;
	st.local.u64 	[%rd26+952], %rd30;
	st.local.u64 	[%rd26+960], %rd30;
	st.local.u64 	[%rd26+968], %rd30;
	st.local.u64 	[%rd26+976], %rd30;
	st.local.u64 	[%rd26+984], %rd30;
	st.local.u64 	[%rd26+992], %rd30;
	st.local.u64 	[%rd26+1000], %rd30;
	st.local.u64 	[%rd26+1008], %rd30;
	st.local.u64 	[%rd26+1016], %rd30;
	xor.b64  	%rd31, %rd2, -2401053088876216593;
	st.local.u64 	[%rd26], %rd31;
	mul.wide.u32 	%rd32, %r18, 1024;
	add.s64 	%rd33, %rd27, %rd32;
	ld.global.u64 	%rd34, [%rd33+8];
	xor.b64  	%rd35, %rd34, -2401053088876216593;
	st.local.u64 	[%rd26+8], %rd35;
	ld.global.u64 	%rd36, [%rd33+16];
	xor.b64  	%rd37, %rd36, -2401053088876216593;
	st.local.u64 	[%rd26+16], %rd37;
	ld.global.u64 	%rd38, [%rd33+24];
	xor.b64  	%rd39, %rd38, -2401053088876216593;
	st.local.u64 	[%rd26+24], %rd39;
	ld.global.u64 	%rd40, [%rd33+32];
	xor.b64  	%rd41, %rd40, -2401053088876216593;
	st.local.u64 	[%rd26+32], %rd41;
	ld.global.u64 	%rd42, [%rd33+40];
	xor.b64  	%rd43, %rd42, -2401053088876216593;
	st.local.u64 	[%rd26+40], %rd43;
	ld.global.u64 	%rd44, [%rd33+48];
	xor.b64  	%rd45, %rd44, -2401053088876216593;
	st.local.u64 	[%rd26+48], %rd45;
	ld.global.u64 	%rd46, [%rd33+56];
	xor.b64  	%rd47, %rd46, -2401053088876216593;
	st.local.u64 	[%rd26+56], %rd47;
	ld.global.u64 	%rd48, [%rd33+64];
	xor.b64  	%rd49, %rd48, -2401053088876216593;
	st.local.u64 	[%rd26+64], %rd49;
	ld.global.u64 	%rd50, [%rd33+72];
	xor.b64  	%rd51, %rd50, -2401053088876216593;
	st.local.u64 	[%rd26+72], %rd51;
	ld.global.u64 	%rd52, [%rd33+80];
	xor.b64  	%rd53, %rd52, -2401053088876216593;
	st.local.u64 	[%rd26+80], %rd53;
	ld.global.u64 	%rd54, [%rd33+88];
	xor.b64  	%rd55, %rd54, -2401053088876216593;
	st.local.u64 	[%rd26+88], %rd55;
	ld.global.u64 	%rd56, [%rd33+96];
	xor.b64  	%rd57, %rd56, -2401053088876216593;
	st.local.u64 	[%rd26+96], %rd57;
	ld.global.u64 	%rd58, [%rd33+104];
	xor.b64  	%rd59, %rd58, -2401053088876216593;
	st.local.u64 	[%rd26+104], %rd59;
	ld.global.u64 	%rd60, [%rd33+112];
	xor.b64  	%rd61, %rd60, -2401053088876216593;
	st.local.u64 	[%rd26+112], %rd61;
	ld.global.u64 	%rd62, [%rd33+120];
	xor.b64  	%rd63, %rd62, -2401053088876216593;
	st.local.u64 	[%rd26+120], %rd63;
	ld.global.u64 	%rd64, [%rd33+128];
	xor.b64  	%rd65, %rd64, -2401053088876216593;
	st.local.u64 	[%rd26+128], %rd65;
	ld.global.u64 	%rd66, [%rd33+136];
	xor.b64  	%rd67, %rd66, -2401053088876216593;
	st.local.u64 	[%rd26+136], %rd67;
	ld.global.u64 	%rd68, [%rd33+144];
	xor.b64  	%rd69, %rd68, -2401053088876216593;
	st.local.u64 	[%rd26+144], %rd69;
	ld.global.u64 	%rd70, [%rd33+152];
	xor.b64  	%rd71, %rd70, -2401053088876216593;
	st.local.u64 	[%rd26+152], %rd71;
	ld.global.u64 	%rd72, [%rd33+160];
	xor.b64  	%rd73, %rd72, -2401053088876216593;
	st.local.u64 	[%rd26+160], %rd73;
	ld.global.u64 	%rd74, [%rd33+168];
	xor.b64  	%rd75, %rd74, -2401053088876216593;
	st.local.u64 	[%rd26+168], %rd75;
	ld.global.u64 	%rd76, [%rd33+176];
	xor.b64  	%rd77, %rd76, -2401053088876216593;
	st.local.u64 	[%rd26+176], %rd77;
	ld.global.u64 	%rd78, [%rd33+184];
	xor.b64  	%rd79, %rd78, -2401053088876216593;
	st.local.u64 	[%rd26+184], %rd79;
	ld.global.u64 	%rd80, [%rd33+192];
	xor.b64  	%rd81, %rd80, -2401053088876216593;
	st.local.u64 	[%rd26+192], %rd81;
	ld.global.u64 	%rd82, [%rd33+200];
	xor.b64  	%rd83, %rd82, -2401053088876216593;
	st.local.u64 	[%rd26+200], %rd83;
	ld.global.u64 	%rd84, [%rd33+208];
	xor.b64  	%rd85, %rd84, -2401053088876216593;
	st.local.u64 	[%rd26+208], %rd85;
	ld.global.u64 	%rd86, [%rd33+216];
	xor.b64  	%rd87, %rd86, -2401053088876216593;
	st.local.u64 	[%rd26+216], %rd87;
	ld.global.u64 	%rd88, [%rd33+224];
	xor.b64  	%rd89, %rd88, -2401053088876216593;
	st.local.u64 	[%rd26+224], %rd89;
	ld.global.u64 	%rd90, [%rd33+232];
	xor.b64  	%rd91, %rd90, -2401053088876216593;
	st.local.u64 	[%rd26+232], %rd91;
	ld.global.u64 	%rd92, [%rd33+240];
	xor.b64  	%rd93, %rd92, -2401053088876216593;
	st.local.u64 	[%rd26+240], %rd93;
	ld.global.u64 	%rd94, [%rd33+248];
	xor.b64  	%rd95, %rd94, -2401053088876216593;
	st.local.u64 	[%rd26+248], %rd95;
	ld.global.u64 	%rd96, [%rd33+256];
	xor.b64  	%rd97, %rd96, -2401053088876216593;
	st.local.u64 	[%rd26+256], %rd97;
	ld.global.u64 	%rd98, [%rd33+264];
	xor.b64  	%rd99, %rd98, -2401053088876216593;
	st.local.u64 	[%rd26+264], %rd99;
	ld.global.u64 	%rd100, [%rd33+272];
	xor.b64  	%rd101, %rd100, -2401053088876216593;
	st.local.u64 	[%rd26+272], %rd101;
	ld.global.u64 	%rd102, [%rd33+280];
	xor.b64  	%rd103, %rd102, -2401053088876216593;
	st.local.u64 	[%rd26+280], %rd103;
	ld.global.u64 	%rd104, [%rd33+288];
	xor.b64  	%rd105, %rd104, -2401053088876216593;
	st.local.u64 	[%rd26+288], %rd105;
	ld.global.u64 	%rd106, [%rd33+296];
	xor.b64  	%rd107, %rd106, -2401053088876216593;
	st.local.u64 	[%rd26+296], %rd107;
	ld.global.u64 	%rd108, [%rd33+304];
	xor.b64  	%rd109, %rd108, -2401053088876216593;
	st.local.u64 	[%rd26+304], %rd109;
	ld.global.u64 	%rd110, [%rd33+312];
	xor.b64  	%rd111, %rd110, -2401053088876216593;
	st.local.u64 	[%rd26+312], %rd111;
	ld.global.u64 	%rd112, [%rd33+320];
	xor.b64  	%rd113, %rd112, -2401053088876216593;
	st.local.u64 	[%rd26+320], %rd113;
	ld.global.u64 	%rd114, [%rd33+328];
	xor.b64  	%rd115, %rd114, -2401053088876216593;
	st.local.u64 	[%rd26+328], %rd115;
	ld.global.u64 	%rd116, [%rd33+336];
	xor.b64  	%rd117, %rd116, -2401053088876216593;
	st.local.u64 	[%rd26+336], %rd117;
	ld.global.u64 	%rd118, [%rd33+344];
	xor.b64  	%rd119, %rd118, -2401053088876216593;
	st.local.u64 	[%rd26+344], %rd119;
	ld.global.u64 	%rd120, [%rd33+352];
	xor.b64  	%rd121, %rd120, -2401053088876216593;
	st.local.u64 	[%rd26+352], %rd121;
	ld.global.u64 	%rd122, [%rd33+360];
	xor.b64  	%rd123, %rd122, -2401053088876216593;
	st.local.u64 	[%rd26+360], %rd123;
	ld.global.u64 	%rd124, [%rd33+368];
	xor.b64  	%rd125, %rd124, -2401053088876216593;
	st.local.u64 	[%rd26+368], %rd125;
	ld.global.u64 	%rd126, [%rd33+376];
	xor.b64  	%rd127, %rd126, -2401053088876216593;
	st.local.u64 	[%rd26+376], %rd127;
	ld.global.u64 	%rd128, [%rd33+384];
	xor.b64  	%rd129, %rd128, -2401053088876216593;
	st.local.u64 	[%rd26+384], %rd129;
	ld.global.u64 	%rd130, [%rd33+392];
	xor.b64  	%rd131, %rd130, -2401053088876216593;
	st.local.u64 	[%rd26+392], %rd131;
	ld.global.u64 	%rd132, [%rd33+400];
	xor.b64  	%rd133, %rd132, -2401053088876216593;
	st.local.u64 	[%rd26+400], %rd133;
	ld.global.u64 	%rd134, [%rd33+408];
	xor.b64  	%rd135, %rd134, -2401053088876216593;
	st.local.u64 	[%rd26+408], %rd135;
	ld.global.u64 	%rd136, [%rd33+416];
	xor.b64  	%rd137, %rd136, -2401053088876216593;
	st.local.u64 	[%rd26+416], %rd137;
	ld.global.u64 	%rd138, [%rd33+424];
	xor.b64  	%rd139, %rd138, -2401053088876216593;
	st.local.u64 	[%rd26+424], %rd139;
	ld.global.u64 	%rd140, [%rd33+432];
	xor.b64  	%rd141, %rd140, -2401053088876216593;
	st.local.u64 	[%rd26+432], %rd141;
	ld.global.u64 	%rd142, [%rd33+440];
	xor.b64  	%rd143, %rd142, -2401053088876216593;
	st.local.u64 	[%rd26+440], %rd143;
	ld.global.u64 	%rd144, [%rd33+448];
	xor.b64  	%rd145, %rd144, -2401053088876216593;
	st.local.u64 	[%rd26+448], %rd145;
	ld.global.u64 	%rd146, [%rd33+456];
	xor.b64  	%rd147, %rd146, -2401053088876216593;
	st.local.u64 	[%rd26+456], %rd147;
	ld.global.u64 	%rd148, [%rd33+464];
	xor.b64  	%rd149, %rd148, -2401053088876216593;
	st.local.u64 	[%rd26+464], %rd149;
	ld.global.u64 	%rd150, [%rd33+472];
	xor.b64  	%rd151, %rd150, -2401053088876216593;
	st.local.u64 	[%rd26+472], %rd151;
	ld.global.u64 	%rd152, [%rd33+480];
	xor.b64  	%rd153, %rd152, -2401053088876216593;
	st.local.u64 	[%rd26+480], %rd153;
	ld.global.u64 	%rd154, [%rd33+488];
	xor.b64  	%rd155, %rd154, -2401053088876216593;
	st.local.u64 	[%rd26+488], %rd155;
	ld.global.u64 	%rd156, [%rd33+496];
	xor.b64  	%rd157, %rd156, -2401053088876216593;
	st.local.u64 	[%rd26+496], %rd157;
	ld.global.u64 	%rd158, [%rd33+504];
	xor.b64  	%rd159, %rd158, -2401053088876216593;
	st.local.u64 	[%rd26+504], %rd159;
	ld.global.u64 	%rd160, [%rd33+512];
	xor.b64  	%rd161, %rd160, -2401053088876216593;
	st.local.u64 	[%rd26+512], %rd161;
	ld.global.u64 	%rd162, [%rd33+520];
	xor.b64  	%rd163, %rd162, -2401053088876216593;
	st.local.u64 	[%rd26+520], %rd163;
	ld.global.u64 	%rd164, [%rd33+528];
	xor.b64  	%rd165, %rd164, -2401053088876216593;
	st.local.u64 	[%rd26+528], %rd165;
	ld.global.u64 	%rd166, [%rd33+536];
	xor.b64  	%rd167, %rd166, -2401053088876216593;
	st.local.u64 	[%rd26+536], %rd167;
	ld.global.u64 	%rd168, [%rd33+544];
	xor.b64  	%rd169, %rd168, -2401053088876216593;
	st.local.u64 	[%rd26+544], %rd169;
	ld.global.u64 	%rd170, [%rd33+552];
	xor.b64  	%rd171, %rd170, -2401053088876216593;
	st.local.u64 	[%rd26+552], %rd171;
	ld.global.u64 	%rd172, [%rd33+560];
	xor.b64  	%rd173, %rd172, -2401053088876216593;
	st.local.u64 	[%rd26+560], %rd173;
	ld.global.u64 	%rd174, [%rd33+568];
	xor.b64  	%rd175, %rd174, -2401053088876216593;
	st.local.u64 	[%rd26+568], %rd175;
	ld.global.u64 	%rd176, [%rd33+576];
	xor.b64  	%rd177, %rd176, -2401053088876216593;
	st.local.u64 	[%rd26+576], %rd177;
	ld.global.u64 	%rd178, [%rd33+584];
	xor.b64  	%rd179, %rd178, -2401053088876216593;
	st.local.u64 	[%rd26+584], %rd179;
	ld.global.u64 	%rd180, [%rd33+592];
	xor.b64  	%rd181, %rd180, -2401053088876216593;
	st.local.u64 	[%rd26+592], %rd181;
	ld.global.u64 	%rd182, [%rd33+600];
	xor.b64  	%rd183, %rd182, -2401053088876216593;
	st.local.u64 	[%rd26+600], %rd183;
	ld.global.u64 	%rd184, [%rd33+608];
	xor.b64  	%rd185, %rd184, -2401053088876216593;
	st.local.u64 	[%rd26+608], %rd185;
	ld.global.u64 	%rd186, [%rd33+616];
	xor.b64  	%rd187, %rd186, -2401053088876216593;
	st.local.u64 	[%rd26+616], %rd187;
	ld.global.u64 	%rd188, [%rd33+624];
	xor.b64  	%rd189, %rd188, -2401053088876216593;
	st.local.u64 	[%rd26+624], %rd189;
	ld.global.u64 	%rd190, [%rd33+632];
	xor.b64  	%rd191, %rd190, -2401053088876216593;
	st.local.u64 	[%rd26+632], %rd191;
	ld.global.u64 	%rd192, [%rd33+640];
	xor.b64  	%rd193, %rd192, -2401053088876216593;
	st.local.u64 	[%rd26+640], %rd193;
	ld.global.u64 	%rd194, [%rd33+648];
	xor.b64  	%rd195, %rd194, -2401053088876216593;
	st.local.u64 	[%rd26+648], %rd195;
	ld.global.u64 	%rd196, [%rd33+656];
	xor.b64  	%rd197, %rd196, -2401053088876216593;
	st.local.u64 	[%rd26+656], %rd197;
	ld.global.u64 	%rd198, [%rd33+664];
	xor.b64  	%rd199, %rd198, -2401053088876216593;
	st.local.u64 	[%rd26+664], %rd199;
	ld.global.u64 	%rd200, [%rd33+672];
	xor.b64  	%rd201, %rd200, -2401053088876216593;
	st.local.u64 	[%rd26+672], %rd201;
	ld.global.u64 	%rd202, [%rd33+680];
	xor.b64  	%rd203, %rd202, -2401053088876216593;
	st.local.u64 	[%rd26+680], %rd203;
	ld.global.u64 	%rd204, [%rd33+688];
	xor.b64  	%rd205, %rd204, -2401053088876216593;
	st.local.u64 	[%rd26+688], %rd205;
	ld.global.u64 	%rd206, [%rd33+696];
	xor.b64  	%rd207, %rd206, -2401053088876216593;
	st.local.u64 	[%rd26+696], %rd207;
	ld.global.u64 	%rd208, [%rd33+704];
	xor.b64  	%rd209, %rd208, -2401053088876216593;
	st.local.u64 	[%rd26+704], %rd209;
	ld.global.u64 	%rd210, [%rd33+712];
	xor.b64  	%rd211, %rd210, -2401053088876216593;
	st.local.u64 	[%rd26+712], %rd211;
	ld.global.u64 	%rd212, [%rd33+720];
	xor.b64  	%rd213, %rd212, -2401053088876216593;
	st.local.u64 	[%rd26+720], %rd213;
	ld.global.u64 	%rd214, [%rd33+728];
	xor.b64  	%rd215, %rd214, -2401053088876216593;
	st.local.u64 	[%rd26+728], %rd215;
	ld.global.u64 	%rd216, [%rd33+736];
	xor.b64  	%rd217, %rd216, -2401053088876216593;
	st.local.u64 	[%rd26+736], %rd217;
	ld.global.u64 	%rd218, [%rd33+744];
	xor.b64  	%rd219, %rd218, -2401053088876216593;
	st.local.u64 	[%rd26+744], %rd219;
	ld.global.u64 	%rd220, [%rd33+752];
	xor.b64  	%rd221, %rd220, -2401053088876216593;
	st.local.u64 	[%rd26+752], %rd221;
	ld.global.u64 	%rd222, [%rd33+760];
	xor.b64  	%rd223, %rd222, -2401053088876216593;
	st.local.u64 	[%rd26+760], %rd223;
	ld.global.u64 	%rd224, [%rd33+768];
	xor.b64  	%rd225, %rd224, -2401053088876216593;
	st.local.u64 	[%rd26+768], %rd225;
	ld.global.u64 	%rd226, [%rd33+776];
	xor.b64  	%rd227, %rd226, -2401053088876216593;
	st.local.u64 	[%rd26+776], %rd227;
	ld.global.u64 	%rd228, [%rd33+784];
	xor.b64  	%rd229, %rd228, -2401053088876216593;
	st.local.u64 	[%rd26+784], %rd229;
	ld.global.u64 	%rd230, [%rd33+792];
	xor.b64  	%rd231, %rd230, -2401053088876216593;
	st.local.u64 	[%rd26+792], %rd231;
	ld.global.u64 	%rd232, [%rd33+800];
	xor.b64  	%rd233, %rd232, -2401053088876216593;
	st.local.u64 	[%rd26+800], %rd233;
	ld.global.u64 	%rd234, [%rd33+808];
	xor.b64  	%rd235, %rd234, -2401053088876216593;
	st.local.u64 	[%rd26+808], %rd235;
	ld.global.u64 	%rd236, [%rd33+816];
	xor.b64  	%rd237, %rd236, -2401053088876216593;
	st.local.u64 	[%rd26+816], %rd237;
	ld.global.u64 	%rd238, [%rd33+824];
	xor.b64  	%rd239, %rd238, -2401053088876216593;
	st.local.u64 	[%rd26+824], %rd239;
	ld.global.u64 	%rd240, [%rd33+832];
	xor.b64  	%rd241, %rd240, -2401053088876216593;
	st.local.u64 	[%rd26+832], %rd241;
	ld.global.u64 	%rd242, [%rd33+840];
	xor.b64  	%rd243, %rd242, -2401053088876216593;
	st.local.u64 	[%rd26+840], %rd243;
	ld.global.u64 	%rd244, [%rd33+848];
	xor.b64  	%rd245, %rd244, -2401053088876216593;
	st.local.u64 	[%rd26+848], %rd245;
	ld.global.u64 	%rd246, [%rd33+856];
	xor.b64  	%rd247, %rd246, -2401053088876216593;
	st.local.u64 	[%rd26+856], %rd247;
	ld.global.u64 	%rd248, [%rd33+864];
	xor.b64  	%rd249, %rd248, -2401053088876216593;
	st.local.u64 	[%rd26+864], %rd249;
	ld.global.u64 	%rd250, [%rd33+872];
	xor.b64  	%rd251, %rd250, -2401053088876216593;
	st.local.u64 	[%rd26+872], %rd251;
	ld.global.u64 	%rd252, [%rd33+880];
	xor.b64  	%rd253, %rd252, -2401053088876216593;
	st.local.u64 	[%rd26+880], %rd253;
	ld.global.u64 	%rd254, [%rd33+888];
	xor.b64  	%rd255, %rd254, -2401053088876216593;
	st.local.u64 	[%rd26+888], %rd255;
	ld.global.u64 	%rd256, [%rd33+896];
	xor.b64  	%rd257, %rd256, -2401053088876216593;
	st.local.u64 	[%rd26+896], %rd257;
	ld.global.u64 	%rd258, [%rd33+904];
	xor.b64  	%rd259, %rd258, -2401053088876216593;
	st.local.u64 	[%rd26+904], %rd259;
	ld.global.u64 	%rd260, [%rd33+912];
	xor.b64  	%rd261, %rd260, -2401053088876216593;
	st.local.u64 	[%rd26+912], %rd261;
	ld.global.u64 	%rd262, [%rd33+920];
	xor.b64  	%rd263, %rd262, -2401053088876216593;
	st.local.u64 	[%rd26+920], %rd263;
	ld.global.u64 	%rd264, [%rd33+928];
	xor.b64  	%rd265, %rd264, -2401053088876216593;
	st.local.u64 	[%rd26+928], %rd265;
	ld.global.u64 	%rd266, [%rd33+936];
	xor.b64  	%rd267, %rd266, -2401053088876216593;
	st.local.u64 	[%rd26+936], %rd267;
	ld.global.u64 	%rd268, [%rd33+944];
	xor.b64  	%rd269, %rd268, -2401053088876216593;
	st.local.u64 	[%rd26+944], %rd269;
	ld.global.u64 	%rd270, [%rd33+952];
	xor.b64  	%rd271, %rd270, -2401053088876216593;
	st.local.u64 	[%rd26+952], %rd271;
	ld.global.u64 	%rd272, [%rd33+960];
	xor.b64  	%rd273, %rd272, -2401053088876216593;
	st.local.u64 	[%rd26+960], %rd273;
	ld.global.u64 	%rd274, [%rd33+968];
	xor.b64  	%rd275, %rd274, -2401053088876216593;
	st.local.u64 	[%rd26+968], %rd275;
	ld.global.u64 	%rd276, [%rd33+976];
	xor.b64  	%rd277, %rd276, -2401053088876216593;
	st.local.u64 	[%rd26+976], %rd277;
	ld.global.u64 	%rd278, [%rd33+984];
	xor.b64  	%rd279, %rd278, -2401053088876216593;
	st.local.u64 	[%rd26+984], %rd279;
	ld.global.u64 	%rd280, [%rd33+992];
	xor.b64  	%rd281, %rd280, -2401053088876216593;
	st.local.u64 	[%rd26+992], %rd281;
	ld.global.u64 	%rd282, [%rd33+1000];
	xor.b64  	%rd283, %rd282, -2401053088876216593;
	st.local.u64 	[%rd26+1000], %rd283;
	ld.global.u64 	%rd284, [%rd33+1008];
	xor.b64  	%rd285, %rd284, -2401053088876216593;
	st.local.u64 	[%rd26+1008], %rd285;
	ld.global.u64 	%rd286, [%rd33+1016];
	xor.b64  	%rd287, %rd286, -2401053088876216593;
	st.local.u64 	[%rd26+1016], %rd287;
	mov.b32 	%r135, 0;
$L__BB0_4:
	ld.local.u64 	%rd288, [%rd499+-64];
	ld.local.u64 	%rd289, [%rd499+-32];
	ld.local.u64 	%rd290, [%rd499];
	ld.local.u64 	%rd291, [%rd499+32];
	ld.local.u64 	%rd292, [%rd499+-56];
	ld.local.u64 	%rd293, [%rd499+-24];
	ld.local.u64 	%rd294, [%rd499+8];
	ld.local.u64 	%rd295, [%rd499+40];
	ld.local.u64 	%rd296, [%rd499+-48];
	ld.local.u64 	%rd297, [%rd499+-16];
	ld.local.u64 	%rd298, [%rd499+16];
	ld.local.u64 	%rd299, [%rd499+48];
	ld.local.u64 	%rd300, [%rd499+-40];
	ld.local.u64 	%rd301, [%rd499+-8];
	ld.local.u64 	%rd302, [%rd499+24];
	ld.local.u64 	%rd303, [%rd499+56];
	add.s64 	%rd304, %rd289, %rd288;
	mul.lo.s64 	%rd305, %rd288, %rd289;
	shl.b64 	%rd306, %rd305, 1;
	add.s64 	%rd307, %rd304, %rd306;
	xor.b64  	%rd308, %rd291, %rd307;
	mov.b64 	{%r20, %r21}, %rd308;
	mov.b64 	%rd309, {%r21, %r20};
	add.s64 	%rd310, %rd290, %rd309;
	mul.lo.s64 	%rd311, %rd290, %rd309;
	shl.b64 	%rd312, %rd311, 1;
	add.s64 	%rd313, %rd310, %rd312;
	xor.b64  	%rd314, %rd313, %rd289;
	mov.b64 	{%r22, %r23}, %rd314;
	shf.l.wrap.b32 	%r24, %r23, %r22, 8;
	shf.l.wrap.b32 	%r25, %r22, %r23, 8;
	mov.b64 	%rd315, {%r25, %r24};
	add.s64 	%rd316, %rd315, %rd307;
	mul.lo.s64 	%rd317, %rd307, %rd315;
	shl.b64 	%rd318, %rd317, 1;
	add.s64 	%rd319, %rd316, %rd318;
	xor.b64  	%rd320, %rd319, %rd309;
	mov.b64 	{%r26, %r27}, %rd320;
	shf.l.wrap.b32 	%r28, %r27, %r26, 16;
	shf.l.wrap.b32 	%r29, %r26, %r27, 16;
	mov.b64 	%rd321, {%r29, %r28};
	add.s64 	%rd322, %rd321, %rd313;
	mul.lo.s64 	%rd323, %rd313, %rd321;
	shl.b64 	%rd324, %rd323, 1;
	add.s64 	%rd325, %rd322, %rd324;
	xor.b64  	%rd326, %rd325, %rd315;
	mov.b64 	{%r30, %r31}, %rd326;
	shf.l.wrap.b32 	%r32, %r30, %r31, 1;
	shf.l.wrap.b32 	%r33, %r31, %r30, 1;
	mov.b64 	%rd327, {%r33, %r32};
	add.s64 	%rd328, %rd293, %rd292;
	mul.lo.s64 	%rd329, %rd292, %rd293;
	shl.b64 	%rd330, %rd329, 1;
	add.s64 	%rd331, %rd328, %rd330;
	xor.b64  	%rd332, %rd295, %rd331;
	mov.b64 	{%r34, %r35}, %rd332;
	mov.b64 	%rd333, {%r35, %r34};
	add.s64 	%rd334, %rd294, %rd333;
	mul.lo.s64 	%rd335, %rd294, %rd333;
	shl.b64 	%rd336, %rd335, 1;
	add.s64 	%rd337, %rd334, %rd336;
	xor.b64  	%rd338, %rd337, %rd293;
	mov.b64 	{%r36, %r37}, %rd338;
	shf.l.wrap.b32 	%r38, %r37, %r36, 8;
	shf.l.wrap.b32 	%r39, %r36, %r37, 8;
	mov.b64 	%rd339, {%r39, %r38};
	add.s64 	%rd340, %rd339, %rd331;
	mul.lo.s64 	%rd341, %rd331, %rd339;
	shl.b64 	%rd342, %rd341, 1;
	add.s64 	%rd343, %rd340, %rd342;
	xor.b64  	%rd344, %rd343, %rd333;
	mov.b64 	{%r40, %r41}, %rd344;
	shf.l.wrap.b32 	%r42, %r41, %r40, 16;
	shf.l.wrap.b32 	%r43, %r40, %r41, 16;
	mov.b64 	%rd345, {%r43, %r42};
	add.s64 	%rd346, %rd345, %rd337;
	mul.lo.s64 	%rd347, %rd337, %rd345;
	shl.b64 	%rd348, %rd347, 1;
	add.s64 	%rd349, %rd346, %rd348;
	xor.b64  	%rd350, %rd349, %rd339;
	mov.b64 	{%r44, %r45}, %rd350;
	shf.l.wrap.b32 	%r46, %r44, %r45, 1;
	shf.l.wrap.b32 	%r47, %r45, %r44, 1;
	mov.b64 	%rd351, {%r47, %r46};
	add.s64 	%rd352, %rd297, %rd296;
	mul.lo.s64 	%rd353, %rd296, %rd297;
	shl.b64 	%rd354, %rd353, 1;
	add.s64 	%rd355, %rd352, %rd354;
	xor.b64  	%rd356, %rd299, %rd355;
	mov.b64 	{%r48, %r49}, %rd356;
	mov.b64 	%rd357, {%r49, %r48};
	add.s64 	%rd358, %rd298, %rd357;
	mul.lo.s64 	%rd359, %rd298, %rd357;
	shl.b64 	%rd360, %rd359, 1;
	add.s64 	%rd361, %rd358, %rd360;
	xor.b64  	%rd362, %rd361, %rd297;
	mov.b64 	{%r50, %r51}, %rd362;
	shf.l.wrap.b32 	%r52, %r51, %r50, 8;
	shf.l.wrap.b32 	%r53, %r50, %r51, 8;
	mov.b64 	%rd363, {%r53, %r52};
	add.s64 	%rd364, %rd363, %rd355;
	mul.lo.s64 	%rd365, %rd355, %rd363;
	shl.b64 	%rd366, %rd365, 1;
	add.s64 	%rd367, %rd364, %rd366;
	xor.b64  	%rd368, %rd367, %rd357;
	mov.b64 	{%r54, %r55}, %rd368;
	shf.l.wrap.b32 	%r56, %r55, %r54, 16;
	shf.l.wrap.b32 	%r57, %r54, %r55, 16;
	mov.b64 	%rd369, {%r57, %r56};
	add.s64 	%rd370, %rd369, %rd361;
	mul.lo.s64 	%rd371, %rd361, %rd369;
	shl.b64 	%rd372, %rd371, 1;
	add.s64 	%rd373, %rd370, %rd372;
	xor.b64  	%rd374, %rd373, %rd363;
	mov.b64 	{%r58, %r59}, %rd374;
	shf.l.wrap.b32 	%r60, %r58, %r59, 1;
	shf.l.wrap.b32 	%r61, %r59, %r58, 1;
	mov.b64 	%rd375, {%r61, %r60};
	add.s64 	%rd376, %rd301, %rd300;
	mul.lo.s64 	%rd377, %rd300, %rd301;
	shl.b64 	%rd378, %rd377, 1;
	add.s64 	%rd379, %rd376, %rd378;
	xor.b64  	%rd380, %rd303, %rd379;
	mov.b64 	{%r62, %r63}, %rd380;
	mov.b64 	%rd381, {%r63, %r62};
	add.s64 	%rd382, %rd302, %rd381;
	mul.lo.s64 	%rd383, %rd302, %rd381;
	shl.b64 	%rd384, %rd383, 1;
	add.s64 	%rd385, %rd382, %rd384;
	xor.b64  	%rd386, %rd385, %rd301;
	mov.b64 	{%r64, %r65}, %rd386;
	shf.l.wrap.b32 	%r66, %r65, %r64, 8;
	shf.l.wrap.b32 	%r67, %r64, %r65, 8;
	mov.b64 	%rd387, {%r67, %r66};
	add.s64 	%rd388, %rd387, %rd379;
	mul.lo.s64 	%rd389, %rd379, %rd387;
	shl.b64 	%rd390, %rd389, 1;
	add.s64 	%rd391, %rd388, %rd390;
	xor.b64  	%rd392, %rd391, %rd381;
	mov.b64 	{%r68, %r69}, %rd392;
	shf.l.wrap.b32 	%r70, %r69, %r68, 16;
	shf.l.wrap.b32 	%r71, %r68, %r69, 16;
	mov.b64 	%rd393, {%r71, %r70};
	add.s64 	%rd394, %rd393, %rd385;
	mul.lo.s64 	%rd395, %rd385, %rd393;
	shl.b64 	%rd396, %rd395, 1;
	add.s64 	%rd397, %rd394, %rd396;
	xor.b64  	%rd398, %rd397, %rd387;
	mov.b64 	{%r72, %r73}, %rd398;
	shf.l.wrap.b32 	%r74, %r72, %r73, 1;
	shf.l.wrap.b32 	%r75, %r73, %r72, 1;
	mov.b64 	%rd399, {%r75, %r74};
	add.s64 	%rd400, %rd351, %rd319;
	mul.lo.s64 	%rd401, %rd319, %rd351;
	shl.b64 	%rd402, %rd401, 1;
	add.s64 	%rd403, %rd400, %rd402;
	xor.b64  	%rd404, %rd393, %rd403;
	mov.b64 	{%r76, %r77}, %rd404;
	mov.b64 	%rd405, {%r77, %r76};
	add.s64 	%rd406, %rd373, %rd405;
	mul.lo.s64 	%rd407, %rd373, %rd405;
	shl.b64 	%rd408, %rd407, 1;
	add.s64 	%rd409, %rd406, %rd408;
	xor.b64  	%rd410, %rd409, %rd351;
	mov.b64 	{%r78, %r79}, %rd410;
	shf.l.wrap.b32 	%r80, %r79, %r78, 8;
	shf.l.wrap.b32 	%r81, %r78, %r79, 8;
	mov.b64 	%rd411, {%r81, %r80};
	add.s64 	%rd412, %rd411, %rd403;
	mul.lo.s64 	%rd413, %rd403, %rd411;
	shl.b64 	%rd414, %rd413, 1;
	add.s64 	%rd415, %rd412, %rd414;
	xor.b64  	%rd416, %rd415, %rd405;
	mov.b64 	{%r82, %r83}, %rd416;
	shf.l.wrap.b32 	%r84, %r83, %r82, 16;
	shf.l.wrap.b32 	%r85, %r82, %r83, 16;
	mov.b64 	%rd417, {%r85, %r84};
	add.s64 	%rd418, %rd417, %rd409;
	mul.lo.s64 	%rd419, %rd409, %rd417;
	shl.b64 	%rd420, %rd419, 1;
	add.s64 	%rd421, %rd418, %rd420;
	xor.b64  	%rd422, %rd421, %rd411;
	mov.b64 	{%r86, %r87}, %rd422;
	shf.l.wrap.b32 	%r88, %r86, %r87, 1;
	shf.l.wrap.b32 	%r89, %r87, %r86, 1;
	mov.b64 	%rd423, {%r89, %r88};
	add.s64 	%rd424, %rd375, %rd343;
	mul.lo.s64 	%rd425, %rd343, %rd375;
	shl.b64 	%rd426, %rd425, 1;
	add.s64 	%rd427, %rd424, %rd426;
	xor.b64  	%rd428, %rd321, %rd427;
	mov.b64 	{%r90, %r91}, %rd428;
	mov.b64 	%rd429, {%r91, %r90};
	add.s64 	%rd430, %rd397, %rd429;
	mul.lo.s64 	%rd431, %rd397, %rd429;
	shl.b64 	%rd432, %rd431, 1;
	add.s64 	%rd433, %rd430, %rd432;
	xor.b64  	%rd434, %rd433, %rd375;
	mov.b64 	{%r92, %r93}, %rd434;
	shf.l.wrap.b32 	%r94, %r93, %r92, 8;
	shf.l.wrap.b32 	%r95, %r92, %r93, 8;
	mov.b64 	%rd435, {%r95, %r94};
	add.s64 	%rd436, %rd435, %rd427;
	mul.lo.s64 	%rd437, %rd427, %rd435;
	shl.b64 	%rd438, %rd437, 1;
	add.s64 	%rd439, %rd436, %rd438;
	xor.b64  	%rd440, %rd439, %rd429;
	mov.b64 	{%r96, %r97}, %rd440;
	shf.l.wrap.b32 	%r98, %r97, %r96, 16;
	shf.l.wrap.b32 	%r99, %r96, %r97, 16;
	mov.b64 	%rd441, {%r99, %r98};
	add.s64 	%rd442, %rd441, %rd433;
	mul.lo.s64 	%rd443, %rd433, %rd441;
	shl.b64 	%rd444, %rd443, 1;
	add.s64 	%rd445, %rd442, %rd444;
	xor.b64  	%rd446, %rd445, %rd435;
	mov.b64 	{%r100, %r101}, %rd446;
	shf.l.wrap.b32 	%r102, %r100, %r101, 1;
	shf.l.wrap.b32 	%r103, %r101, %r100, 1;
	mov.b64 	%rd447, {%r103, %r102};
	add.s64 	%rd448, %rd399, %rd367;
	mul.lo.s64 	%rd449, %rd367, %rd399;
	shl.b64 	%rd450, %rd449, 1;
	add.s64 	%rd451, %rd448, %rd450;
	xor.b64  	%rd452, %rd345, %rd451;
	mov.b64 	{%r104, %r105}, %rd452;
	mov.b64 	%rd453, {%r105, %r104};
	add.s64 	%rd454, %rd325, %rd453;
	mul.lo.s64 	%rd455, %rd325, %rd453;
	shl.b64 	%rd456, %rd455, 1;
	add.s64 	%rd457, %rd454, %rd456;
	xor.b64  	%rd458, %rd457, %rd399;
	mov.b64 	{%r106, %r107}, %rd458;
	shf.l.wrap.b32 	%r108, %r107, %r106, 8;
	shf.l.wrap.b32 	%r109, %r106, %r107, 8;
	mov.b64 	%rd459, {%r109, %r108};
	add.s64 	%rd460, %rd459, %rd451;
	mul.lo.s64 	%rd461, %rd451, %rd459;
	shl.b64 	%rd462, %rd461, 1;
	add.s64 	%rd463, %rd460, %rd462;
	xor.b64  	%rd464, %rd463, %rd453;
	mov.b64 	{%r110, %r111}, %rd464;
	shf.l.wrap.b32 	%r112, %r111, %r110, 16;
	shf.l.wrap.b32 	%r113, %r110, %r111, 16;
	mov.b64 	%rd465, {%r113, %r112};
	add.s64 	%rd466, %rd465, %rd457;
	mul.lo.s64 	%rd467, %rd457, %rd465;
	shl.b64 	%rd468, %rd467, 1;
	add.s64 	%rd469, %rd466, %rd468;
	xor.b64  	%rd470, %rd469, %rd459;
	mov.b64 	{%r114, %r115}, %rd470;
	shf.l.wrap.b32 	%r116, %r114, %r115, 1;
	shf.l.wrap.b32 	%r117, %r115, %r114, 1;
	mov.b64 	%rd471, {%r117, %r116};
	add.s64 	%rd472, %rd327, %rd391;
	mul.lo.s64 	%rd473, %rd391, %rd327;
	shl.b64 	%rd474, %rd473, 1;
	add.s64 	%rd475, %rd472, %rd474;
	xor.b64  	%rd476, %rd369, %rd475;
	mov.b64 	{%r118, %r119}, %rd476;
	mov.b64 	%rd477, {%r119, %r118};
	add.s64 	%rd478, %rd349, %rd477;
	mul.lo.s64 	%rd479, %rd349, %rd477;
	shl.b64 	%rd480, %rd479, 1;
	add.s64 	%rd481, %rd478, %rd480;
	xor.b64  	%rd482, %rd481, %rd327;
	mov.b64 	{%r120, %r121}, %rd482;
	shf.l.wrap.b32 	%r122, %r121, %r120, 8;
	shf.l.wrap.b32 	%r123, %r120, %r121, 8;
	mov.b64 	%rd483, {%r123, %r122};
	add.s64 	%rd484, %rd483, %rd475;
	mul.lo.s64 	%rd485, %rd475, %rd483;
	shl.b64 	%rd486, %rd485, 1;
	add.s64 	%rd487, %rd484, %rd486;
	xor.b64  	%rd488, %rd487, %rd477;
	mov.b64 	{%r124, %r125}, %rd488;
	shf.l.wrap.b32 	%r126, %r125, %r124, 16;
	shf.l.wrap.b32 	%r127, %r124, %r125, 16;
	mov.b64 	%rd489, {%r127, %r126};
	add.s64 	%rd490, %rd489, %rd481;
	mul.lo.s64 	%rd491, %rd481, %rd489;
	shl.b64 	%rd492, %rd491, 1;
	add.s64 	%rd493, %rd490, %rd492;
	xor.b64  	%rd494, %rd493, %rd483;
	mov.b64 	{%r128, %r129}, %rd494;
	shf.l.wrap.b32 	%r130, %r128, %r129, 1;
	shf.l.wrap.b32 	%r131, %r129, %r128, 1;
	mov.b64 	%rd495, {%r131, %r130};
	st.global.u64 	[%rd498+-64], %rd415;
	st.global.u64 	[%rd498+-32], %rd495;
	st.global.u64 	[%rd498], %rd469;
	st.global.u64 	[%rd498+32], %rd441;
	st.global.u64 	[%rd498+-56], %rd439;
	st.global.u64 	[%rd498+-24], %rd423;
	st.global.u64 	[%rd498+8], %rd493;
	st.global.u64 	[%rd498+40], %rd465;
	st.global.u64 	[%rd498+-48], %rd463;
	st.global.u64 	[%rd498+-16], %rd447;
	st.global.u64 	[%rd498+16], %rd421;
	st.global.u64 	[%rd498+48], %rd489;
	st.global.u64 	[%rd498+-40], %rd487;
	st.global.u64 	[%rd498+-8], %rd471;
	st.global.u64 	[%rd498+24], %rd445;
	st.global.u64 	[%rd498+56], %rd417;
	add.s32 	%r135, %r135, 1;
	add.s64 	%rd499, %rd499, 128;
	add.s64 	%rd498, %rd498, 128;
	setp.ne.s32 	%p3, %r135, 8;
	@%p3 bra 	$L__BB0_4;
$L__BB0_5:
	ret;

}
	// .globl	_Z26argon2d_fill_memory_kernelP6block_jjjj
.visible .entry _Z26argon2d_fill_memory_kernelP6block_jjjj(
	.param .u64 .ptr .align 1 _Z26argon2d_fill_memory_kernelP6block_jjjj_param_0,
	.param .u32 _Z26argon2d_fill_memory_kernelP6block_jjjj_param_1,
	.param .u32 _Z26argon2d_fill_memory_kernelP6block_jjjj_param_2,
	.param .u32 _Z26argon2d_fill_memory_kernelP6block_jjjj_param_3,
	.param .u32 _Z26argon2d_fill_memory_kernelP6block_jjjj_param_4
)
{
	.local .align 8 .b8 	__local_depot1[1024];
	.reg .b64 	%SP;
	.reg .b64 	%SPL;
	.reg .pred 	%p<15>;
	.reg .b32 	%r<175>;
	.reg .b64 	%rd<879>;

	mov.u64 	%SPL, __local_depot1;
	ld.param.u32 	%r9, [_Z26argon2d_fill_memory_kernelP6block_jjjj_param_1];
	ld.param.u32 	%r10, [_Z26argon2d_fill_memory_kernelP6block_jjjj_param_2];
	add.u64 	%rd1, %SPL, 0;
	mov.u32 	%r13, %ctaid.x;
	mov.u32 	%r14, %ntid.x;
	mov.u32 	%r15, %tid.x;
	mad.lo.s32 	%r16, %r13, %r14, %r15;
	setp.ge.u32 	%p1, %r16, %r10;
	setp.eq.s32 	%p2, %r9, 0;
	or.pred  	%p3, %p1, %p2;
	@%p3 bra 	$L__BB1_14;
	mov.b32 	%r171, 0;
$L__BB1_2:
	mov.b32 	%r172, 0;
$L__BB1_3:
	ld.param.u32 	%r165, [_Z26argon2d_fill_memory_kernelP6block_jjjj_param_3];
	setp.eq.s32 	%p4, %r165, 0;
	@%p4 bra 	$L__BB1_12;
	mov.b32 	%r173, 0;
$L__BB1_5:
	or.b32  	%r20, %r172, %r171;
	setp.eq.s32 	%p5, %r20, 0;
	setp.lt.u32 	%p6, %r173, 2;
	and.pred  	%p7, %p5, %p6;
	@%p7 bra 	$L__BB1_11;
	ld.param.u32 	%r169, [_Z26argon2d_fill_memory_kernelP6block_jjjj_param_4];
	ld.param.u32 	%r166, [_Z26argon2d_fill_memory_kernelP6block_jjjj_param_3];
	ld.param.u64 	%rd874, [_Z26argon2d_fill_memory_kernelP6block_jjjj_param_0];
	cvt.u64.u32 	%rd2, %r169;
	setp.eq.s32 	%p8, %r171, 0;
	mul.lo.s32 	%r21, %r172, %r166;
	add.s32 	%r22, %r21, %r173;
	add.s32 	%r23, %r22, -1;
	rem.u32 	%r24, %r23, %r169;
	mov.u32 	%r25, %ctaid.x;
	mov.u32 	%r26, %ntid.x;
	mov.u32 	%r27, %tid.x;
	mad.lo.s32 	%r28, %r25, %r26, %r27;
	mad.lo.s32 	%r29, %r169, %r28, %r24;
	cvta.to.global.u64 	%rd17, %rd874;
	mul.wide.u32 	%rd18, %r29, 1024;
	add.s64 	%rd3, %rd17, %rd18;
	ld.global.u64 	%rd4, [%rd3];
	setp.eq.s32 	%p9, %r172, 0;
	not.b32 	%r30, %r166;
	selp.b32 	%r31, %r30, -1, %p9;
	add.s32 	%r32, %r31, %r169;
	selp.b32 	%r33, %r23, %r32, %p8;
	add.s32 	%r34, %r33, -1;
	cvt.u64.u32 	%rd19, %r34;
	selp.b32 	%r35, %r21, 0, %p8;
	cvt.u64.u32 	%rd20, %r35;
	add.s64 	%rd5, %rd19, %rd20;
	and.b64  	%rd21, %rd5, 4294967296;
	setp.ne.s64 	%p10, %rd21, 0;
	@%p10 bra 	$L__BB1_8;
	cvt.u32.u64 	%r36, %rd2;
	cvt.u32.u64 	%r37, %rd5;
	rem.u32 	%r38, %r37, %r36;
	cvt.u64.u32 	%rd876, %r38;
	bra.uni 	$L__BB1_9;
$L__BB1_8:
	rem.u64 	%rd876, %rd5, %rd2;
$L__BB1_9:
	ld.param.u32 	%r170, [_Z26argon2d_fill_memory_kernelP6block_jjjj_param_4];
	ld.param.u32 	%r167, [_Z26argon2d_fill_memory_kernelP6block_jjjj_param_3];
	ld.param.u32 	%r164, [_Z26argon2d_fill_memory_kernelP6block_jjjj_param_2];
	ld.param.u64 	%rd875, [_Z26argon2d_fill_memory_kernelP6block_jjjj_param_0];
	add.s64 	%rd878, %rd1, 64;
	cvt.u32.u64 	%r40, %rd876;
	cvt.u32.u64 	%r41, %rd4;
	rem.u32 	%r42, %r41, %r164;
	mad.lo.s32 	%r43, %r42, %r170, %r40;
	cvta.to.global.u64 	%rd22, %rd875;
	mul.wide.u32 	%rd23, %r43, 1024;
	add.s64 	%rd24, %rd22, %rd23;
	mov.u32 	%r44, %ctaid.x;
	mov.u32 	%r45, %ntid.x;
	mov.u32 	%r46, %tid.x;
	mad.lo.s32 	%r47, %r44, %r45, %r46;
	mul.lo.s32 	%r48, %r170, %r47;
	mad.lo.s32 	%r49, %r172, %r167, %r48;
	add.s32 	%r50, %r49, %r173;
	mul.wide.u32 	%rd25, %r50, 1024;
	add.s64 	%rd26, %rd22, %rd25;
	st.global.u64 	[%rd26], %rd4;
	ld.global.u64 	%rd27, [%rd3+8];
	st.global.u64 	[%rd26+8], %rd27;
	ld.global.u64 	%rd28, [%rd3+16];
	st.global.u64 	[%rd26+16], %rd28;
	ld.global.u64 	%rd29, [%rd3+24];
	st.global.u64 	[%rd26+24], %rd29;
	ld.global.u64 	%rd30, [%rd3+32];
	st.global.u64 	[%rd26+32], %rd30;
	ld.global.u64 	%rd31, [%rd3+40];
	st.global.u64 	[%rd26+40], %rd31;
	ld.global.u64 	%rd32, [%rd3+48];
	st.global.u64 	[%rd26+48], %rd32;
	ld.global.u64 	%rd33, [%rd3+56];
	st.global.u64 	[%rd26+56], %rd33;
	ld.global.u64 	%rd34, [%rd3+64];
	st.global.u64 	[%rd26+64], %rd34;
	ld.global.u64 	%rd35, [%rd3+72];
	st.global.u64 	[%rd26+72], %rd35;
	ld.global.u64 	%rd36, [%rd3+80];
	st.global.u64 	[%rd26+80], %rd36;
	ld.global.u64 	%rd37, [%rd3+88];
	st.global.u64 	[%rd26+88], %rd37;
	ld.global.u64 	%rd38, [%rd3+96];
	st.global.u64 	[%rd26+96], %rd38;
	ld.global.u64 	%rd39, [%rd3+104];
	st.global.u64 	[%rd26+104], %rd39;
	ld.global.u64 	%rd40, [%rd3+112];
	st.global.u64 	[%rd26+112], %rd40;
	ld.global.u64 	%rd41, [%rd3+120];
	st.global.u64 	[%rd26+120], %rd41;
	ld.global.u64 	%rd42, [%rd3+128];
	st.global.u64 	[%rd26+128], %rd42;
	ld.global.u64 	%rd43, [%rd3+136];
	st.global.u64 	[%rd26+136], %rd43;
	ld.global.u64 	%rd44, [%rd3+144];
	st.global.u64 	[%rd26+144], %rd44;
	ld.global.u64 	%rd45, [%rd3+152];
	st.global.u64 	[%rd26+152], %rd45;
	ld.global.u64 	%rd46, [%rd3+160];
	st.global.u64 	[%rd26+160], %rd46;
	ld.global.u64 	%rd47, [%rd3+168];
	st.global.u64 	[%rd26+168], %rd47;
	ld.global.u64 	%rd48, [%rd3+176];
	st.global.u64 	[%rd26+176], %rd48;
	ld.global.u64 	%rd49, [%rd3+184];
	st.global.u64 	[%rd26+184], %rd49;
	ld.global.u64 	%rd50, [%rd3+192];
	st.global.u64 	[%rd26+192], %rd50;
	ld.global.u64 	%rd51, [%rd3+200];
	st.global.u64 	[%rd26+200], %rd51;
	ld.global.u64 	%rd52, [%rd3+208];
	st.global.u64 	[%rd26+208], %rd52;
	ld.global.u64 	%rd53, [%rd3+216];
	st.global.u64 	[%rd26+216], %rd53;
	ld.global.u64 	%rd54, [%rd3+224];
	st.global.u64 	[%rd26+224], %rd54;
	ld.global.u64 	%rd55, [%rd3+232];
	st.global.u64 	[%rd26+232], %rd55;
	ld.global.u64 	%rd56, [%rd3+240];
	st.global.u64 	[%rd26+240], %rd56;
	ld.global.u64 	%rd57, [%rd3+248];
	st.global.u64 	[%rd26+248], %rd57;
	ld.global.u64 	%rd58, [%rd3+256];
	st.global.u64 	[%rd26+256], %rd58;
	ld.global.u64 	%rd59, [%rd3+264];
	st.global.u64 	[%rd26+264], %rd59;
	ld.global.u64 	%rd60, [%rd3+272];
	st.global.u64 	[%rd26+272], %rd60;
	ld.global.u64 	%rd61, [%rd3+280];
	st.global.u64 	[%rd26+280], %rd61;
	ld.global.u64 	%rd62, [%rd3+288];
	st.global.u64 	[%rd26+288], %rd62;
	ld.global.u64 	%rd63, [%rd3+296];
	st.global.u64 	[%rd26+296], %rd63;
	ld.global.u64 	%rd64, [%rd3+304];
	st.global.u64 	[%rd26+304], %rd64;
	ld.global.u64 	%rd65, [%rd3+312];
	st.global.u64 	[%rd26+312], %rd65;
	ld.global.u64 	%rd66, [%rd3+320];
	st.global.u64 	[%rd26+320], %rd66;
	ld.global.u64 	%rd67, [%rd3+328];
	st.global.u64 	[%rd26+328], %rd67;
	ld.global.u64 	%rd68, [%rd3+336];
	st.global.u64 	[%rd26+336], %rd68;
	ld.global.u64 	%rd69, [%rd3+344];
	st.global.u64 	[%rd26+344], %rd69;
	ld.global.u64 	%rd70, [%rd3+352];
	st.global.u64 	[%rd26+352], %rd70;
	ld.global.u64 	%rd71, [%rd3+360];
	st.global.u64 	[%rd26+360], %rd71;
	ld.global.u64 	%rd72, [%rd3+368];
	st.global.u64 	[%rd26+368], %rd72;
	ld.global.u64 	%rd73, [%rd3+376];
	st.global.u64 	[%rd26+376], %rd73;
	ld.global.u64 	%rd74, [%rd3+384];
	st.global.u64 	[%rd26+384], %rd74;
	ld.global.u64 	%rd75, [%rd3+392];
	st.global.u64 	[%rd26+392], %rd75;
	ld.global.u64 	%rd76, [%rd3+400];
	st.global.u64 	[%rd26+400], %rd76;
	ld.global.u64 	%rd77, [%rd3+408];
	st.global.u64 	[%rd26+408], %rd77;
	ld.global.u64 	%rd78, [%rd3+416];
	st.global.u64 	[%rd26+416], %rd78;
	ld.global.u64 	%rd79, [%rd3+424];
	st.global.u64 	[%rd26+424], %rd79;
	ld.global.u64 	%rd80, [%rd3+432];
	st.global.u64 	[%rd26+432], %rd80;
	ld.global.u64 	%rd81, [%rd3+440];
	st.global.u64 	[%rd26+440], %rd81;
	ld.global.u64 	%rd82, [%rd3+448];
	st.global.u64 	[%rd26+448], %rd82;
	ld.global.u64 	%rd83, [%rd3+456];
	st.global.u64 	[%rd26+456], %rd83;
	ld.global.u64 	%rd84, [%rd3+464];
	st.global.u64 	[%rd26+464], %rd84;
	ld.global.u64 	%rd85, [%rd3+472];
	st.global.u64 	[%rd26+472], %rd85;
	ld.global.u64 	%rd86, [%rd3+480];
	st.global.u64 	[%rd26+480], %rd86;
	ld.global.u64 	%rd87, [%rd3+488];
	st.global.u64 	[%rd26+488], %rd87;
	ld.global.u64 	%rd88, [%rd3+496];
	st.global.u64 	[%rd26+496], %rd88;
	ld.global.u64 	%rd89, [%rd3+504];
	st.global.u64 	[%rd26+504], %rd89;
	ld.global.u64 	%rd90, [%rd3+512];
	st.global.u64 	[%rd26+512], %rd90;
	ld.global.u64 	%rd91, [%rd3+520];
	st.global.u64 	[%rd26+520], %rd91;
	ld.global.u64 	%rd92, [%rd3+528];
	st.global.u64 	[%rd26+528], %rd92;
	ld.global.u64 	%rd93, [%rd3+536];
	st.global.u64 	[%rd26+536], %rd93;
	ld.global.u64 	%rd94, [%rd3+544];
	st.global.u64 	[%rd26+544], %rd94;
	ld.global.u64 	%rd95, [%rd3+552];
	st.global.u64 	[%rd26+552], %rd95;
	ld.global.u64 	%rd96, [%rd3+560];
	st.global.u64 	[%rd26+560], %rd96;
	ld.global.u64 	%rd97, [%rd3+568];
	st.global.u64 	[%rd26+568], %rd97;
	ld.global.u64 	%rd98, [%rd3+576];
	st.global.u64 	[%rd26+576], %rd98;
	ld.global.u64 	%rd99, [%rd3+584];
	st.global.u64 	[%rd26+584], %rd99;
	ld.global.u64 	%rd100, [%rd3+592];
	st.global.u64 	[%rd26+592], %rd100;
	ld.global.u64 	%rd101, [%rd3+600];
	st.global.u64 	[%rd26+600], %rd101;
	ld.global.u64 	%rd102, [%rd3+608];
	st.global.u64 	[%rd26+608], %rd102;
	ld.global.u64 	%rd103, [%rd3+616];
	st.global.u64 	[%rd26+616], %rd103;
	ld.global.u64 	%rd104, [%rd3+624];
	st.global.u64 	[%rd26+624], %rd104;
	ld.global.u64 	%rd105, [%rd3+632];
	st.global.u64 	[%rd26+632], %rd105;
	ld.global.u64 	%rd106, [%rd3+640];
	st.global.u64 	[%rd26+640], %rd106;
	ld.global.u64 	%rd107, [%rd3+648];
	st.global.u64 	[%rd26+648], %rd107;
	ld.global.u64 	%rd108, [%rd3+656];
	st.global.u64 	[%rd26+656], %rd108;
	ld.global.u64 	%rd109, [%rd3+664];
	st.global.u64 	[%rd26+664], %rd109;
	ld.global.u64 	%rd110, [%rd3+672];
	st.global.u64 	[%rd26+672], %rd110;
	ld.global.u64 	%rd111, [%rd3+680];
	st.global.u64 	[%rd26+680], %rd111;
	ld.global.u64 	%rd112, [%rd3+688];
	st.global.u64 	[%rd26+688], %rd112;
	ld.global.u64 	%rd113, [%rd3+696];
	st.global.u64 	[%rd26+696], %rd113;
	ld.global.u64 	%rd114, [%rd3+704];
	st.global.u64 	[%rd26+704], %rd114;
	ld.global.u64 	%rd115, [%rd3+712];
	st.global.u64 	[%rd26+712], %rd115;
	ld.global.u64 	%rd116, [%rd3+720];
	st.global.u64 	[%rd26+720], %rd116;
	ld.global.u64 	%rd117, [%rd3+728];
	st.global.u64 	[%rd26+728], %rd117;
	ld.global.u64 	%rd118, [%rd3+736];
	st.global.u64 	[%rd26+736], %rd118;
	ld.global.u64 	%rd119, [%rd3+744];
	st.global.u64 	[%rd26+744], %rd119;
	ld.global.u64 	%rd120, [%rd3+752];
	st.global.u64 	[%rd26+752], %rd120;
	ld.global.u64 	%rd121, [%rd3+760];
	st.global.u64 	[%rd26+760], %rd121;
	ld.global.u64 	%rd122, [%rd3+768];
	st.global.u64 	[%rd26+768], %rd122;
	ld.global.u64 	%rd123, [%rd3+776];
	st.global.u64 	[%rd26+776], %rd123;
	ld.global.u64 	%rd124, [%rd3+784];
	st.global.u64 	[%rd26+784], %rd124;
	ld.global.u64 	%rd125, [%rd3+792];
	st.global.u64 	[%rd26+792], %rd125;
	ld.global.u64 	%rd126, [%rd3+800];
	st.global.u64 	[%rd26+800], %rd126;
	ld.global.u64 	%rd127, [%rd3+808];
	st.global.u64 	[%rd26+808], %rd127;
	ld.global.u64 	%rd128, [%rd3+816];
	st.global.u64 	[%rd26+816], %rd128;
	ld.global.u64 	%rd129, [%rd3+824];
	st.global.u64 	[%rd26+824], %rd129;
	ld.global.u64 	%rd130, [%rd3+832];
	st.global.u64 	[%rd26+832], %rd130;
	ld.global.u64 	%rd131, [%rd3+840];
	st.global.u64 	[%rd26+840], %rd131;
	ld.global.u64 	%rd132, [%rd3+848];
	st.global.u64 	[%rd26+848], %rd132;
	ld.global.u64 	%rd133, [%rd3+856];
	st.global.u64 	[%rd26+856], %rd133;
	ld.global.u64 	%rd134, [%rd3+864];
	st.global.u64 	[%rd26+864], %rd134;
	ld.global.u64 	%rd135, [%rd3+872];
	st.global.u64 	[%rd26+872], %rd135;
	ld.global.u64 	%rd136, [%rd3+880];
	st.global.u64 	[%rd26+880], %rd136;
	ld.global.u64 	%rd137, [%rd3+888];
	st.global.u64 	[%rd26+888], %rd137;
	ld.global.u64 	%rd138, [%rd3+896];
	st.global.u64 	[%rd26+896], %rd138;
	ld.global.u64 	%rd139, [%rd3+904];
	st.global.u64 	[%rd26+904], %rd139;
	ld.global.u64 	%rd140, [%rd3+912];
	st.global.u64 	[%rd26+912], %rd140;
	ld.global.u64 	%rd141, [%rd3+920];
	st.global.u64 	[%rd26+920], %rd141;
	ld.global.u64 	%rd142, [%rd3+928];
	st.global.u64 	[%rd26+928], %rd142;
	ld.global.u64 	%rd143, [%rd3+936];
	st.global.u64 	[%rd26+936], %rd143;
	ld.global.u64 	%rd144, [%rd3+944];
	st.global.u64 	[%rd26+944], %rd144;
	ld.global.u64 	%rd145, [%rd3+952];
	st.global.u64 	[%rd26+952], %rd145;
	ld.global.u64 	%rd146, [%rd3+960];
	st.global.u64 	[%rd26+960], %rd146;
	ld.global.u64 	%rd147, [%rd3+968];
	st.global.u64 	[%rd26+968], %rd147;
	ld.global.u64 	%rd148, [%rd3+976];
	st.global.u64 	[%rd26+976], %rd148;
	ld.global.u64 	%rd149, [%rd3+984];
	st.global.u64 	[%rd26+984], %rd149;
	ld.global.u64 	%rd150, [%rd3+992];
	st.global.u64 	[%rd26+992], %rd150;
	ld.global.u64 	%rd151, [%rd3+1000];
	st.global.u64 	[%rd26+1000], %rd151;
	ld.global.u64 	%rd152, [%rd3+1008];
	st.global.u64 	[%rd26+1008], %rd152;
	ld.global.u64 	%rd153, [%rd3+1016];
	st.global.u64 	[%rd26+1016], %rd153;
	ld.global.u64 	%rd154, [%rd24];
	xor.b64  	%rd155, %rd4, %rd154;
	st.global.u64 	[%rd26], %rd155;
	ld.global.u64 	%rd156, [%rd24+8];
	xor.b64  	%rd157, %rd27, %rd156;
	st.global.u64 	[%rd26+8], %rd157;
	ld.global.u64 	%rd158, [%rd24+16];
	xor.b64  	%rd159, %rd28, %rd158;
	st.global.u64 	[%rd26+16], %rd159;
	ld.global.u64 	%rd160, [%rd24+24];
	xor.b64  	%rd161, %rd29, %rd160;
	st.global.u64 	[%rd26+24], %rd161;
	ld.global.u64 	%rd162, [%rd24+32];
	xor.b64  	%rd163, %rd30, %rd162;
	st.global.u64 	[%rd26+32], %rd163;
	ld.global.u64 	%rd164, [%rd24+40];
	xor.b64  	%rd165, %rd31, %rd164;
	st.global.u64 	[%rd26+40], %rd165;
	ld.global.u64 	%rd166, [%rd24+48];
	xor.b64  	%rd167, %rd32, %rd166;
	st.global.u64 	[%rd26+48], %rd167;
	ld.global.u64 	%rd168, [%rd24+56];
	xor.b64  	%rd169, %rd33, %rd168;
	st.global.u64 	[%rd26+56], %rd169;
	ld.global.u64 	%rd170, [%rd24+64];
	xor.b64  	%rd171, %rd34, %rd170;
	st.global.u64 	[%rd26+64], %rd171;
	ld.global.u64 	%rd172, [%rd24+72];
	xor.b64  	%rd173, %rd35, %rd172;
	st.global.u64 	[%rd26+72], %rd173;
	ld.global.u64 	%rd174, [%rd24+80];
	xor.b64  	%rd175, %rd36, %rd174;
	st.global.u64 	[%rd26+80], %rd175;
	ld.global.u64 	%rd176, [%rd24+88];
	xor.b64  	%rd177, %rd37, %rd176;
	st.global.u64 	[%rd26+88], %rd177;
	ld.global.u64 	%rd178, [%rd24+96];
	xor.b64  	%rd179, %rd38, %rd178;
	st.global.u64 	[%rd26+96], %rd179;
	ld.global.u64 	%rd180, [%rd24+104];
	xor.b64  	%rd181, %rd39, %rd180;
	st.global.u64 	[%rd26+104], %rd181;
	ld.global.u64 	%rd182, [%rd24+112];
	xor.b64  	%rd183, %rd40, %rd182;
	st.global.u64 	[%rd26+112], %rd183;
	ld.global.u64 	%rd184, [%rd24+120];
	xor.b64  	%rd185, %rd41, %rd184;
	st.global.u64 	[%rd26+120], %rd185;
	ld.global.u64 	%rd186, [%rd24+128];
	xor.b64  	%rd187, %rd42, %rd186;
	st.global.u64 	[%rd26+128], %rd187;
	ld.global.u64 	%rd188, [%rd24+136];
	xor.b64  	%rd189, %rd43, %rd188;
	st.global.u64 	[%rd26+136], %rd189;
	ld.global.u64 	%rd190, [%rd24+144];
	xor.b64  	%rd191, %rd44, %rd190;
	st.global.u64 	[%rd26+144], %rd191;
	ld.global.u64 	%rd192, [%rd24+152];
	xor.b64  	%rd193, %rd45, %rd192;
	st.global.u64 	[%rd26+152], %rd193;
	ld.global.u64 	%rd194, [%rd24+160];
	xor.b64  	%rd195, %rd46, %rd194;
	st.global.u64 	[%rd26+160], %rd195;
	ld.global.u64 	%rd196, [%rd24+168];
	xor.b64  	%rd197, %rd47, %rd196;
	st.global.u64 	[%rd26+168], %rd197;
	ld.global.u64 	%rd198, [%rd24+176];
	xor.b64  	%rd199, %rd48, %rd198;
	st.global.u64 	[%rd26+176], %rd199;
	ld.global.u64 	%rd200, [%rd24+184];
	xor.b64  	%rd201, %rd49, %rd200;
	st.global.u64 	[%rd26+184], %rd201;
	ld.global.u64 	%rd202, [%rd24+192];
	xor.b64  	%rd203, %rd50, %rd202;
	st.global.u64 	[%rd26+192], %rd203;
	ld.global.u64 	%rd204, [%rd24+200];
	xor.b64  	%rd205, %rd51, %rd204;
	st.global.u64 	[%rd26+200], %rd205;
	ld.global.u64 	%rd206, [%rd24+208];
	xor.b64  	%rd207, %rd52, %rd206;
	st.global.u64 	[%rd26+208], %rd207;
	ld.global.u64 	%rd208, [%rd24+216];
	xor.b64  	%rd209, %rd53, %rd208;
	st.global.u64 	[%rd26+216], %rd209;
	ld.global.u64 	%rd210, [%rd24+224];
	xor.b64  	%rd211, %rd54, %rd210;
	st.global.u64 	[%rd26+224], %rd211;
	ld.global.u64 	%rd212, [%rd24+232];
	xor.b64  	%rd213, %rd55, %rd212;
	st.global.u64 	[%rd26+232], %rd213;
	ld.global.u64 	%rd214, [%rd24+240];
	xor.b64  	%rd215, %rd56, %rd214;
	st.global.u64 	[%rd26+240], %rd215;
	ld.global.u64 	%rd216, [%rd24+248];
	xor.b64  	%rd217, %rd57, %rd216;
	st.global.u64 	[%rd26+248], %rd217;
	ld.global.u64 	%rd218, [%rd24+256];
	xor.b64  	%rd219, %rd58, %rd218;
	st.global.u64 	[%rd26+256], %rd219;
	ld.global.u64 	%rd220, [%rd24+264];
	xor.b64  	%rd221, %rd59, %rd220;
	st.global.u64 	[%rd26+264], %rd221;
	ld.global.u64 	%rd222, [%rd24+272];
	xor.b64  	%rd223, %rd60, %rd222;
	st.global.u64 	[%rd26+272], %rd223;
	ld.global.u64 	%rd224, [%rd24+280];
	xor.b64  	%rd225, %rd61, %rd224;
	st.global.u64 	[%rd26+280], %rd225;
	ld.global.u64 	%rd226, [%rd24+288];
	xor.b64  	%rd227, %rd62, %rd226;
	st.global.u64 	[%rd26+288], %rd227;
	ld.global.u64 	%rd228, [%rd24+296];
	xor.b64  	%rd229, %rd63, %rd228;
	st.global.u64 	[%rd26+296], %rd229;
	ld.global.u64 	%rd230, [%rd24+304];
	xor.b64  	%rd231, %rd64, %rd230;
	st.global.u64 	[%rd26+304], %rd231;
	ld.global.u64 	%rd232, [%rd24+312];
	xor.b64  	%rd233, %rd65, %rd232;
	st.global.u64 	[%rd26+312], %rd233;
	ld.global.u64 	%rd234, [%rd24+320];
	xor.b64  	%rd235, %rd66, %rd234;
	st.global.u64 	[%rd26+320], %rd235;
	ld.global.u64 	%rd236, [%rd24+328];
	xor.b64  	%rd237, %rd67, %rd236;
	st.global.u64 	[%rd26+328], %rd237;
	ld.global.u64 	%rd238, [%rd24+336];
	xor.b64  	%rd239, %rd68, %rd238;
	st.global.u64 	[%rd26+336], %rd239;
	ld.global.u64 	%rd240, [%rd24+344];
	xor.b64  	%rd241, %rd69, %rd240;
	st.global.u64 	[%rd26+344], %rd241;
	ld.global.u64 	%rd242, [%rd24+352];
	xor.b64  	%rd243, %rd70, %rd242;
	st.global.u64 	[%rd26+352], %rd243;
	ld.global.u64 	%rd244, [%rd24+360];
	xor.b64  	%rd245, %rd71, %rd244;
	st.global.u64 	[%rd26+360], %rd245;
	ld.global.u64 	%rd246, [%rd24+368];
	xor.b64  	%rd247, %rd72, %rd246;
	st.global.u64 	[%rd26+368], %rd247;
	ld.global.u64 	%rd248, [%rd24+376];
	xor.b64  	%rd249, %rd73, %rd248;
	st.global.u64 	[%rd26+376], %rd249;
	ld.global.u64 	%rd250, [%rd24+384];
	xor.b64  	%rd251, %rd74, %rd250;
	st.global.u64 	[%rd26+384], %rd251;
	ld.global.u64 	%rd252, [%rd24+392];
	xor.b64  	%rd253, %rd75, %rd252;
	st.global.u64 	[%rd26+392], %rd253;
	ld.global.u64 	%rd254, [%rd24+400];
	xor.b64  	%rd255, %rd76, %rd254;
	st.global.u64 	[%rd26+400], %rd255;
	ld.global.u64 	%rd256, [%rd24+408];
	xor.b64  	%rd257, %rd77, %rd256;
	st.global.u64 	[%rd26+408], %rd257;
	ld.global.u64 	%rd258, [%rd24+416];
	xor.b64  	%rd259, %rd78, %rd258;
	st.global.u64 	[%rd26+416], %rd259;
	ld.global.u64 	%rd260, [%rd24+424];
	xor.b64  	%rd261, %rd79, %rd260;
	st.global.u64 	[%rd26+424], %rd261;
	ld.global.u64 	%rd262, [%rd24+432];
	xor.b64  	%rd263, %rd80, %rd262;
	st.global.u64 	[%rd26+432], %rd263;
	ld.global.u64 	%rd264, [%rd24+440];
	xor.b64  	%rd265, %rd81, %rd264;
	st.global.u64 	[%rd26+440], %rd265;
	ld.global.u64 	%rd266, [%rd24+448];
	xor.b64  	%rd267, %rd82, %rd266;
	st.global.u64 	[%rd26+448], %rd267;
	ld.global.u64 	%rd268, [%rd24+456];
	xor.b64  	%rd269, %rd83, %rd268;
	st.global.u64 	[%rd26+456], %rd269;
	ld.global.u64 	%rd270, [%rd24+464];
	xor.b64  	%rd271, %rd84, %rd270;
	st.global.u64 	[%rd26+464], %rd271;
	ld.global.u64 	%rd272, [%rd24+472];
	xor.b64  	%rd273, %rd85, %rd272;
	st.global.u64 	[%rd26+472], %rd273;
	ld.global.u64 	%rd274, [%rd24+480];
	xor.b64  	%rd275, %rd86, %rd274;
	st.global.u64 	[%rd26+480], %rd275;
	ld.global.u64 	%rd276, [%rd24+488];
	xor.b64  	%rd277, %rd87, %rd276;
	st.global.u64 	[%rd26+488], %rd277;
	ld.global.u64 	%rd278, [%rd24+496];
	xor.b64  	%rd279, %rd88, %rd278;
	st.global.u64 	[%rd26+496], %rd279;
	ld.global.u64 	%rd280, [%rd24+504];
	xor.b64  	%rd281, %rd89, %rd280;
	st.global.u64 	[%rd26+504], %rd281;
	ld.global.u64 	%rd282, [%rd24+512];
	xor.b64  	%rd283, %rd90, %rd282;
	st.global.u64 	[%rd26+512], %rd283;
	ld.global.u64 	%rd284, [%rd24+520];
	xor.b64  	%rd285, %rd91, %rd284;
	st.global.u64 	[%rd26+520], %rd285;
	ld.global.u64 	%rd286, [%rd24+528];
	xor.b64  	%rd287, %rd92, %rd286;
	st.global.u64 	[%rd26+528], %rd287;
	ld.global.u64 	%rd288, [%rd24+536];
	xor.b64  	%rd289, %rd93, %rd288;
	st.global.u64 	[%rd26+536], %rd289;
	ld.global.u64 	%rd290, [%rd24+544];
	xor.b64  	%rd291, %rd94, %rd290;
	st.global.u64 	[%rd26+544], %rd291;
	ld.global.u64 	%rd292, [%rd24+552];
	xor.b64  	%rd293, %rd95, %rd292;
	st.global.u64 	[%rd26+552], %rd293;
	ld.global.u64 	%rd294, [%rd24+560];
	xor.b64  	%rd295, %rd96, %rd294;
	st.global.u64 	[%rd26+560], %rd295;
	ld.global.u64 	%rd296, [%rd24+568];
	xor.b64  	%rd297, %rd97, %rd296;
	st.global.u64 	[%rd26+568], %rd297;
	ld.global.u64 	%rd298, [%rd24+576];
	xor.b64  	%rd299, %rd98, %rd298;
	st.global.u64 	[%rd26+576], %rd299;
	ld.global.u64 	%rd300, [%rd24+584];
	xor.b64  	%rd301, %rd99, %rd300;
	st.global.u64 	[%rd26+584], %rd301;
	ld.global.u64 	%rd302, [%rd24+592];
	xor.b64  	%rd303, %rd100, %rd302;
	st.global.u64 	[%rd26+592], %rd303;
	ld.global.u64 	%rd304, [%rd24+600];
	xor.b64  	%rd305, %rd101, %rd304;
	st.global.u64 	[%rd26+600], %rd305;
	ld.global.u64 	%rd306, [%rd24+608];
	xor.b64  	%rd307, %rd102, %rd306;
	st.global.u64 	[%rd26+608], %rd307;
	ld.global.u64 	%rd308, [%rd24+616];
	xor.b64  	%rd309, %rd103, %rd308;
	st.global.u64 	[%rd26+616], %rd309;
	ld.global.u64 	%rd310, [%rd24+624];
	xor.b64  	%rd311, %rd104, %rd310;
	st.global.u64 	[%rd26+624], %rd311;
	ld.global.u64 	%rd312, [%rd24+632];
	xor.b64  	%rd313, %rd105, %rd312;
	st.global.u64 	[%rd26+632], %rd313;
	ld.global.u64 	%rd314, [%rd24+640];
	xor.b64  	%rd315, %rd106, %rd314;
	st.global.u64 	[%rd26+640], %rd315;
	ld.global.u64 	%rd316, [%rd24+648];
	xor.b64  	%rd317, %rd107, %rd316;
	st.global.u64 	[%rd26+648], %rd317;
	ld.global.u64 	%rd318, [%rd24+656];
	xor.b64  	%rd319, %rd108, %rd318;
	st.global.u64 	[%rd26+656], %rd319;
	ld.global.u64 	%rd320, [%rd24+664];
	xor.b64  	%rd321, %rd109, %rd320;
	st.global.u64 	[%rd26+664], %rd321;
	ld.global.u64 	%rd322, [%rd24+672];
	xor.b64  	%rd323, %rd110, %rd322;
	st.global.u64 	[%rd26+672], %rd323;
	ld.global.u64 	%rd324, [%rd24+680];
	xor.b64  	%rd325, %rd111, %rd324;
	st.global.u64 	[%rd26+680], %rd325;
	ld.global.u64 	%rd326, [%rd24+688];
	xor.b64  	%rd327, %rd112, %rd326;
	st.global.u64 	[%rd26+688], %rd327;
	ld.global.u64 	%rd328, [%rd24+696];
	xor.b64  	%rd329, %rd113, %rd328;
	st.global.u64 	[%rd26+696], %rd329;
	ld.global.u64 	%rd330, [%rd24+704];
	xor.b64  	%rd331, %rd114, %rd330;
	st.global.u64 	[%rd26+704], %rd331;
	ld.global.u64 	%rd332, [%rd24+712];
	xor.b64  	%rd333, %rd115, %rd332;
	st.global.u64 	[%rd26+712], %rd333;
	ld.global.u64 	%rd334, [%rd24+720];
	xor.b64  	%rd335, %rd116, %rd334;
	st.global.u64 	[%rd26+720], %rd335;
	ld.global.u64 	%rd336, [%rd24+728];
	xor.b64  	%rd337, %rd117, %rd336;
	st.global.u64 	[%rd26+728], %rd337;
	ld.global.u64 	%rd338, [%rd24+736];
	xor.b64  	%rd339, %rd118, %rd338;
	st.global.u64 	[%rd26+736], %rd339;
	ld.global.u64 	%rd340, [%rd24+744];
	xor.b64  	%rd341, %rd119, %rd340;
	st.global.u64 	[%rd26+744], %rd341;
	ld.global.u64 	%rd342, [%rd24+752];
	xor.b64  	%rd343, %rd120, %rd342;
	st.global.u64 	[%rd26+752], %rd343;
	ld.global.u64 	%rd344, [%rd24+760];
	xor.b64  	%rd345, %rd121, %rd344;
	st.global.u64 	[%rd26+760], %rd345;
	ld.global.u64 	%rd346, [%rd24+768];
	xor.b64  	%rd347, %rd122, %rd346;
	st.global.u64 	[%rd26+768], %rd347;
	ld.global.u64 	%rd348, [%rd24+776];
	xor.b64  	%rd349, %rd123, %rd348;
	st.global.u64 	[%rd26+776], %rd349;
	ld.global.u64 	%rd350, [%rd24+784];
	xor.b64  	%rd351, %rd124, %rd350;
	st.global.u64 	[%rd26+784], %rd351;
	ld.global.u64 	%rd352, [%rd24+792];
	xor.b64  	%rd353, %rd125, %rd352;
	st.global.u64 	[%rd26+792], %rd353;
	ld.global.u64 	%rd354, [%rd24+800];
	xor.b64  	%rd355, %rd126, %rd354;
	st.global.u64 	[%rd26+800], %rd355;
	ld.global.u64 	%rd356, [%rd24+808];
	xor.b64  	%rd357, %rd127, %rd356;
	st.global.u64 	[%rd26+808], %rd357;
	ld.global.u64 	%rd358, [%rd24+816];
	xor.b64  	%rd359, %rd128, %rd358;
	st.global.u64 	[%rd26+816], %rd359;
	ld.global.u64 	%rd360, [%rd24+824];
	xor.b64  	%rd361, %rd129, %rd360;
	st.global.u64 	[%rd26+824], %rd361;
	ld.global.u64 	%rd362, [%rd24+832];
	xor.b64  	%rd363, %rd130, %rd362;
	st.global.u64 	[%rd26+832], %rd363;
	ld.global.u64 	%rd364, [%rd24+840];
	xor.b64  	%rd365, %rd131, %rd364;
	st.global.u64 	[%rd26+840], %rd365;
	ld.global.u64 	%rd366, [%rd24+848];
	xor.b64  	%rd367, %rd132, %rd366;
	st.global.u64 	[%rd26+848], %rd367;
	ld.global.u64 	%rd368, [%rd24+856];
	xor.b64  	%rd369, %rd133, %rd368;
	st.global.u64 	[%rd26+856], %rd369;
	ld.global.u64 	%rd370, [%rd24+864];
	xor.b64  	%rd371, %rd134, %rd370;
	st.global.u64 	[%rd26+864], %rd371;
	ld.global.u64 	%rd372, [%rd24+872];
	xor.b64  	%rd373, %rd135, %rd372;
	st.global.u64 	[%rd26+872], %rd373;
	ld.global.u64 	%rd374, [%rd24+880];
	xor.b64  	%rd375, %rd136, %rd374;
	st.global.u64 	[%rd26+880], %rd375;
	ld.global.u64 	%rd376, [%rd24+888];
	xor.b64  	%rd377, %rd137, %rd376;
	st.global.u64 	[%rd26+888], %rd377;
	ld.global.u64 	%rd378, [%rd24+896];
	xor.b64  	%rd379, %rd138, %rd378;
	st.global.u64 	[%rd26+896], %rd379;
	ld.global.u64 	%rd380, [%rd24+904];
	xor.b64  	%rd381, %rd139, %rd380;
	st.global.u64 	[%rd26+904], %rd381;
	ld.global.u64 	%rd382, [%rd24+912];
	xor.b64  	%rd383, %rd140, %rd382;
	st.global.u64 	[%rd26+912], %rd383;
	ld.global.u64 	%rd384, [%rd24+920];
	xor.b64  	%rd385, %rd141, %rd384;
	st.global.u64 	[%rd26+920], %rd385;
	ld.global.u64 	%rd386, [%rd24+928];
	xor.b64  	%rd387, %rd142, %rd386;
	st.global.u64 	[%rd26+928], %rd387;
	ld.global.u64 	%rd388, [%rd24+936];
	xor.b64  	%rd389, %rd143, %rd388;
	st.global.u64 	[%rd26+936], %rd389;
	ld.global.u64 	%rd390, [%rd24+944];
	xor.b64  	%rd391, %rd144, %rd390;
	st.global.u64 	[%rd26+944], %rd391;
	ld.global.u64 	%rd392, [%rd24+952];
	xor.b64  	%rd393, %rd145, %rd392;
	st.global.u64 	[%rd26+952], %rd393;
	ld.global.u64 	%rd394, [%rd24+960];
	xor.b64  	%rd395, %rd146, %rd394;
	st.global.u64 	[%rd26+960], %rd395;
	ld.global.u64 	%rd396, [%rd24+968];
	xor.b64  	%rd397, %rd147, %rd396;
	st.global.u64 	[%rd26+968], %rd397;
	ld.global.u64 	%rd398, [%rd24+976];
	xor.b64  	%rd399, %rd148, %rd398;
	st.global.u64 	[%rd26+976], %rd399;
	ld.global.u64 	%rd400, [%rd24+984];
	xor.b64  	%rd401, %rd149, %rd400;
	st.global.u64 	[%rd26+984], %rd401;
	ld.global.u64 	%rd402, [%rd24+992];
	xor.b64  	%rd403, %rd150, %rd402;
	st.global.u64 	[%rd26+992], %rd403;
	ld.global.u64 	%rd404, [%rd24+1000];
	xor.b64  	%rd405, %rd151, %rd404;
	st.global.u64 	[%rd26+1000], %rd405;
	ld.global.u64 	%rd406, [%rd24+1008];
	xor.b64  	%rd407, %rd152, %rd406;
	st.global.u64 	[%rd26+1008], %rd407;
	ld.global.u64 	%rd408, [%rd24+1016];
	xor.b64  	%rd409, %rd153, %rd408;
	st.global.u64 	[%rd26+1016], %rd409;
	st.local.u64 	[%rd1], %rd155;
	st.local.u64 	[%rd1+8], %rd157;
	st.local.u64 	[%rd1+16], %rd159;
	st.local.u64 	[%rd1+24], %rd161;
	st.local.u64 	[%rd1+32], %rd163;
	st.local.u64 	[%rd1+40], %rd165;
	st.local.u64 	[%rd1+48], %rd167;
	st.local.u64 	[%rd1+56], %rd169;
	st.local.u64 	[%rd1+64], %rd171;
	st.local.u64 	[%rd1+72], %rd173;
	st.local.u64 	[%rd1+80], %rd175;
	st.local.u64 	[%rd1+88], %rd177;
	st.local.u64 	[%rd1+96], %rd179;
	st.local.u64 	[%rd1+104], %rd181;
	st.local.u64 	[%rd1+112], %rd183;
	st.local.u64 	[%rd1+120], %rd185;
	st.local.u64 	[%rd1+128], %rd187;
	st.local.u64 	[%rd1+136], %rd189;
	st.local.u64 	[%rd1+144], %rd191;
	st.local.u64 	[%rd1+152], %rd193;
	st.local.u64 	[%rd1+160], %rd195;
	st.local.u64 	[%rd1+168], %rd197;
	st.local.u64 	[%rd1+176], %rd199;
	st.local.u64 	[%rd1+184], %rd201;
	st.local.u64 	[%rd1+192], %rd203;
	st.local.u64 	[%rd1+200], %rd205;
	st.local.u64 	[%rd1+208], %rd207;
	st.local.u64 	[%rd1+216], %rd209;
	st.local.u64 	[%rd1+224], %rd211;
	st.local.u64 	[%rd1+232], %rd213;
	st.local.u64 	[%rd1+240], %rd215;
	st.local.u64 	[%rd1+248], %rd217;
	st.local.u64 	[%rd1+256], %rd219;
	st.local.u64 	[%rd1+264], %rd221;
	st.local.u64 	[%rd1+272], %rd223;
	st.local.u64 	[%rd1+280], %rd225;
	st.local.u64 	[%rd1+288], %rd227;
	st.local.u64 	[%rd1+296], %rd229;
	st.local.u64 	[%rd1+304], %rd231;
	st.local.u64 	[%rd1+312], %rd233;
	st.local.u64 	[%rd1+320], %rd235;
	st.local.u64 	[%rd1+328], %rd237;
	st.local.u64 	[%rd1+336], %rd239;
	st.local.u64 	[%rd1+344], %rd241;
	st.local.u64 	[%rd1+352], %rd243;
	st.local.u64 	[%rd1+360], %rd245;
	st.local.u64 	[%rd1+368], %rd247;
	st.local.u64 	[%rd1+376], %rd249;
	st.local.u64 	[%rd1+384], %rd251;
	st.local.u64 	[%rd1+392], %rd253;
	st.local.u64 	[%rd1+400], %rd255;
	st.local.u64 	[%rd1+408], %rd257;
	st.local.u64 	[%rd1+416], %rd259;
	st.local.u64 	[%rd1+424], %rd261;
	st.local.u64 	[%rd1+432], %rd263;
	st.local.u64 	[%rd1+440], %rd265;
	st.local.u64 	[%rd1+448], %rd267;
	st.local.u64 	[%rd1+456], %rd269;
	st.local.u64 	[%rd1+464], %rd271;
	st.local.u64 	[%rd1+472], %rd273;
	st.local.u64 	[%rd1+480], %rd275;
	st.local.u64 	[%rd1+488], %rd277;
	st.local.u64 	[%rd1+496], %rd279;
	st.local.u64 	[%rd1+504], %rd281;
	st.local.u64 	[%rd1+512], %rd283;
	st.local.u64 	[%rd1+520], %rd285;
	st.local.u64 	[%rd1+528], %rd287;
	st.local.u64 	[%rd1+536], %rd289;
	st.local.u64 	[%rd1+544], %rd291;
	st.local.u64 	[%rd1+552], %rd293;
	st.local.u64 	[%rd1+560], %rd295;
	st.local.u64 	[%rd1+568], %rd297;
	st.local.u64 	[%rd1+576], %rd299;
	st.local.u64 	[%rd1+584], %rd301;
	st.local.u64 	[%rd1+592], %rd303;
	st.local.u64 	[%rd1+600], %rd305;
	st.local.u64 	[%rd1+608], %rd307;
	st.local.u64 	[%rd1+616], %rd309;
	st.local.u64 	[%rd1+624], %rd311;
	st.local.u64 	[%rd1+632], %rd313;
	st.local.u64 	[%rd1+640], %rd315;
	st.local.u64 	[%rd1+648], %rd317;
	st.local.u64 	[%rd1+656], %rd319;
	st.local.u64 	[%rd1+664], %rd321;
	st.local.u64 	[%rd1+672], %rd323;
	st.local.u64 	[%rd1+680], %rd325;
	st.local.u64 	[%rd1+688], %rd327;
	st.local.u64 	[%rd1+696], %rd329;
	st.local.u64 	[%rd1+704], %rd331;
	st.local.u64 	[%rd1+712], %rd333;
	st.local.u64 	[%rd1+720], %rd335;
	st.local.u64 	[%rd1+728], %rd337;
	st.local.u64 	[%rd1+736], %rd339;
	st.local.u64 	[%rd1+744], %rd341;
	st.local.u64 	[%rd1+752], %rd343;
	st.local.u64 	[%rd1+760], %rd345;
	st.local.u64 	[%rd1+768], %rd347;
	st.local.u64 	[%rd1+776], %rd349;
	st.local.u64 	[%rd1+784], %rd351;
	st.local.u64 	[%rd1+792], %rd353;
	st.local.u64 	[%rd1+800], %rd355;
	st.local.u64 	[%rd1+808], %rd357;
	st.local.u64 	[%rd1+816], %rd359;
	st.local.u64 	[%rd1+824], %rd361;
	st.local.u64 	[%rd1+832], %rd363;
	st.local.u64 	[%rd1+840], %rd365;
	st.local.u64 	[%rd1+848], %rd367;
	st.local.u64 	[%rd1+856], %rd369;
	st.local.u64 	[%rd1+864], %rd371;
	st.local.u64 	[%rd1+872], %rd373;
	st.local.u64 	[%rd1+880], %rd375;
	st.local.u64 	[%rd1+888], %rd377;
	st.local.u64 	[%rd1+896], %rd379;
	st.local.u64 	[%rd1+904], %rd381;
	st.local.u64 	[%rd1+912], %rd383;
	st.local.u64 	[%rd1+920], %rd385;
	st.local.u64 	[%rd1+928], %rd387;
	st.local.u64 	[%rd1+936], %rd389;
	st.local.u64 	[%rd1+944], %rd391;
	st.local.u64 	[%rd1+952], %rd393;
	st.local.u64 	[%rd1+960], %rd395;
	st.local.u64 	[%rd1+968], %rd397;
	st.local.u64 	[%rd1+976], %rd399;
	st.local.u64 	[%rd1+984], %rd401;
	st.local.u64 	[%rd1+992], %rd403;
	st.local.u64 	[%rd1+1000], %rd405;
	st.local.u64 	[%rd1+1008], %rd407;
	st.local.u64 	[%rd1+1016], %rd409;
	ld.global.u64 	%rd410, [%rd24];
	xor.b64  	%rd411, %rd155, %rd410;
	st.local.u64 	[%rd1], %rd411;
	ld.global.u64 	%rd412, [%rd24+8];
	xor.b64  	%rd413, %rd157, %rd412;
	st.local.u64 	[%rd1+8], %rd413;
	ld.global.u64 	%rd414, [%rd24+16];
	xor.b64  	%rd415, %rd159, %rd414;
	st.local.u64 	[%rd1+16], %rd415;
	ld.global.u64 	%rd416, [%rd24+24];
	xor.b64  	%rd417, %rd161, %rd416;
	st.local.u64 	[%rd1+24], %rd417;
	ld.global.u64 	%rd418, [%rd24+32];
	xor.b64  	%rd419, %rd163, %rd418;
	st.local.u64 	[%rd1+32], %rd419;
	ld.global.u64 	%rd420, [%rd24+40];
	xor.b64  	%rd421, %rd165, %rd420;
	st.local.u64 	[%rd1+40], %rd421;
	ld.global.u64 	%rd422, [%rd24+48];
	xor.b64  	%rd423, %rd167, %rd422;
	st.local.u64 	[%rd1+48], %rd423;
	ld.global.u64 	%rd424, [%rd24+56];
	xor.b64  	%rd425, %rd169, %rd424;
	st.local.u64 	[%rd1+56], %rd425;
	ld.global.u64 	%rd426, [%rd24+64];
	xor.b64  	%rd427, %rd171, %rd426;
	st.local.u64 	[%rd1+64], %rd427;
	ld.global.u64 	%rd428, [%rd24+72];
	xor.b64  	%rd429, %rd173, %rd428;
	st.local.u64 	[%rd1+72], %rd429;
	ld.global.u64 	%rd430, [%rd24+80];
	xor.b64  	%rd431, %rd175, %rd430;
	st.local.u64 	[%rd1+80], %rd431;
	ld.global.u64 	%rd432, [%rd24+88];
	xor.b64  	%rd433, %rd177, %rd432;
	st.local.u64 	[%rd1+88], %rd433;
	ld.global.u64 	%rd434, [%rd24+96];
	xor.b64  	%rd435, %rd179, %rd434;
	st.local.u64 	[%rd1+96], %rd435;
	ld.global.u64 	%rd436, [%rd24+104];
	xor.b64  	%rd437, %rd181, %rd436;
	st.local.u64 	[%rd1+104], %rd437;
	ld.global.u64 	%rd438, [%rd24+112];
	xor.b64  	%rd439, %rd183, %rd438;
	st.local.u64 	[%rd1+112], %rd439;
	ld.global.u64 	%rd440, [%rd24+120];
	xor.b64  	%rd441, %rd185, %rd440;
	st.local.u64 	[%rd1+120], %rd441;
	ld.global.u64 	%rd442, [%rd24+128];
	xor.b64  	%rd443, %rd187, %rd442;
	st.local.u64 	[%rd1+128], %rd443;
	ld.global.u64 	%rd444, [%rd24+136];
	xor.b64  	%rd445, %rd189, %rd444;
	st.local.u64 	[%rd1+136], %rd445;
	ld.global.u64 	%rd446, [%rd24+144];
	xor.b64  	%rd447, %rd191, %rd446;
	st.local.u64 	[%rd1+144], %rd447;
	ld.global.u64 	%rd448, [%rd24+152];
	xor.b64  	%rd449, %rd193, %rd448;
	st.local.u64 	[%rd1+152], %rd449;
	ld.global.u64 	%rd450, [%rd24+160];
	xor.b64  	%rd451, %rd195, %rd450;
	st.local.u64 	[%rd1+160], %rd451;
	ld.global.u64 	%rd452, [%rd24+168];
	xor.b64  	%rd453, %rd197, %rd452;
	st.local.u64 	[%rd1+168], %rd453;
	ld.global.u64 	%rd454, [%rd24+176];
	xor.b64  	%rd455, %rd199, %rd454;
	st.local.u64 	[%rd1+176], %rd455;
	ld.global.u64 	%rd456, [%rd24+184];
	xor.b64  	%rd457, %rd201, %rd456;
	st.local.u64 	[%rd1+184], %rd457;
	ld.global.u64 	%rd458, [%rd24+192];
	xor.b64  	%rd459, %rd203, %rd458;
	st.local.u64 	[%rd1+192], %rd459;
	ld.global.u64 	%rd460, [%rd24+200];
	xor.b64  	%rd461, %rd205, %rd460;
	st.local.u64 	[%rd1+200], %rd461;
	ld.global.u64 	%rd462, [%rd24+208];
	xor.b64  	%rd463, %rd207, %rd462;
	st.local.u64 	[%rd1+208], %rd463;
	ld.global.u64 	%rd464, [%rd24+216];
	xor.b64  	%rd465, %rd209, %rd464;
	st.local.u64 	[%rd1+216], %rd465;
	ld.global.u64 	%rd466, [%rd24+224];
	xor.b64  	%rd467, %rd211, %rd466;
	st.local.u64 	[%rd1+224], %rd467;
	ld.global.u64 	%rd468, [%rd24+232];
	xor.b64  	%rd469, %rd213, %rd468;
	st.local.u64 	[%rd1+232], %rd469;
	ld.global.u64 	%rd470, [%rd24+240];
	xor.b64  	%rd471, %rd215, %rd470;
	st.local.u64 	[%rd1+240], %rd471;
	ld.global.u64 	%rd472, [%rd24+248];
	xor.b64  	%rd473, %rd217, %rd472;
	st.local.u64 	[%rd1+248], %rd473;
	ld.global.u64 	%rd474, [%rd24+256];
	xor.b64  	%rd475, %rd219, %rd474;
	st.local.u64 	[%rd1+256], %rd475;
	ld.global.u64 	%rd476, [%rd24+264];
	xor.b64  	%rd477, %rd221, %rd476;
	st.local.u64 	[%rd1+264], %rd477;
	ld.global.u64 	%rd478, [%rd24+272];
	xor.b64  	%rd479, %rd223, %rd478;
	st.local.u64 	[%rd1+272], %rd479;
	ld.global.u64 	%rd480, [%rd24+280];
	xor.b64  	%rd481, %rd225, %rd480;
	st.local.u64 	[%rd1+280], %rd481;
	ld.global.u64 	%rd482, [%rd24+288];
	xor.b64  	%rd483, %rd227, %rd482;
	st.local.u64 	[%rd1+288], %rd483;
	ld.global.u64 	%rd484, [%rd24+296];
	xor.b64  	%rd485, %rd229, %rd484;
	st.local.u64 	[%rd1+296], %rd485;
	ld.global.u64 	%rd486, [%rd24+304];
	xor.b64  	%rd487, %rd231, %rd486;
	st.local.u64 	[%rd1+304], %rd487;
	ld.global.u64 	%rd488, [%rd24+312];
	xor.b64  	%rd489, %rd233, %rd488;
	st.local.u64 	[%rd1+312], %rd489;
	ld.global.u64 	%rd490, [%rd24+320];
	xor.b64  	%rd491, %rd235, %rd490;
	st.local.u64 	[%rd1+320], %rd491;
	ld.global.u64 	%rd492, [%rd24+328];
	xor.b64  	%rd493, %rd237, %rd492;
	st.local.u64 	[%rd1+328], %rd493;
	ld.global.u64 	%rd494, [%rd24+336];
	xor.b64  	%rd495, %rd239, %rd494;
	st.local.u64 	[%rd1+336], %rd495;
	ld.global.u64 	%rd496, [%rd24+344];
	xor.b64  	%rd497, %rd241, %rd496;
	st.local.u64 	[%rd1+344], %rd497;
	ld.global.u64 	%rd498, [%rd24+352];
	xor.b64  	%rd499, %rd243, %rd498;
	st.local.u64 	[%rd1+352], %rd499;
	ld.global.u64 	%rd500, [%rd24+360];
	xor.b64  	%rd501, %rd245, %rd500;
	st.local.u64 	[%rd1+360], %rd501;
	ld.global.u64 	%rd502, [%rd24+368];
	xor.b64  	%rd503, %rd247, %rd502;
	st.local.u64 	[%rd1+368], %rd503;
	ld.global.u64 	%rd504, [%rd24+376];
	xor.b64  	%rd505, %rd249, %rd504;
	st.local.u64 	[%rd1+376], %rd505;
	ld.global.u64 	%rd506, [%rd24+384];
	xor.b64  	%rd507, %rd251, %rd506;
	st.local.u64 	[%rd1+384], %rd507;
	ld.global.u64 	%rd508, [%rd24+392];
	xor.b64  	%rd509, %rd253, %rd508;
	st.local.u64 	[%rd1+392], %rd509;
	ld.global.u64 	%rd510, [%rd24+400];
	xor.b64  	%rd511, %rd255, %rd510;
	st.local.u64 	[%rd1+400], %rd511;
	ld.global.u64 	%rd512, [%rd24+408];
	xor.b64  	%rd513, %rd257, %rd512;
	st.local.u64 	[%rd1+408], %rd513;
	ld.global.u64 	%rd514, [%rd24+416];
	xor.b64  	%rd515, %rd259, %rd514;
	st.local.u64 	[%rd1+416], %rd515;
	ld.global.u64 	%rd516, [%rd24+424];
	xor.b64  	%rd517, %rd261, %rd516;
	st.local.u64 	[%rd1+424], %rd517;
	ld.global.u64 	%rd518, [%rd24+432];
	xor.b64  	%rd519, %rd263, %rd518;
	st.local.u64 	[%rd1+432], %rd519;
	ld.global.u64 	%rd520, [%rd24+440];
	xor.b64  	%rd521, %rd265, %rd520;
	st.local.u64 	[%rd1+440], %rd521;
	ld.global.u64 	%rd522, [%rd24+448];
	xor.b64  	%rd523, %rd267, %rd522;
	st.local.u64 	[%rd1+448], %rd523;
	ld.global.u64 	%rd524, [%rd24+456];
	xor.b64  	%rd525, %rd269, %rd524;
	st.local.u64 	[%rd1+456], %rd525;
	ld.global.u64 	%rd526, [%rd24+464];
	xor.b64  	%rd527, %rd271, %rd526;
	st.local.u64 	[%rd1+464], %rd527;
	ld.global.u64 	%rd528, [%rd24+472];
	xor.b64  	%rd529, %rd273, %rd528;
	st.local.u64 	[%rd1+472], %rd529;
	ld.global.u64 	%rd530, [%rd24+480];
	xor.b64  	%rd531, %rd275, %rd530;
	st.local.u64 	[%rd1+480], %rd531;
	ld.global.u64 	%rd532, [%rd24+488];
	xor.b64  	%rd533, %rd277, %rd532;
	st.local.u64 	[%rd1+488], %rd533;
	ld.global.u64 	%rd534, [%rd24+496];
	xor.b64  	%rd535, %rd279, %rd534;
	st.local.u64 	[%rd1+496], %rd535;
	ld.global.u64 	%rd536, [%rd24+504];
	xor.b64  	%rd537, %rd281, %rd536;
	st.local.u64 	[%rd1+504], %rd537;
	ld.global.u64 	%rd538, [%rd24+512];
	xor.b64  	%rd539, %rd283, %rd538;
	st.local.u64 	[%rd1+512], %rd539;
	ld.global.u64 	%rd540, [%rd24+520];
	xor.b64  	%rd541, %rd285, %rd540;
	st.local.u64 	[%rd1+520], %rd541;
	ld.global.u64 	%rd542, [%rd24+528];
	xor.b64  	%rd543, %rd287, %rd542;
	st.local.u64 	[%rd1+528], %rd543;
	ld.global.u64 	%rd544, [%rd24+536];
	xor.b64  	%rd545, %rd289, %rd544;
	st.local.u64 	[%rd1+536], %rd545;
	ld.global.u64 	%rd546, [%rd24+544];
	xor.b64  	%rd547, %rd291, %rd546;
	st.local.u64 	[%rd1+544], %rd547;
	ld.global.u64 	%rd548, [%rd24+552];
	xor.b64  	%rd549, %rd293, %rd548;
	st.local.u64 	[%rd1+552], %rd549;
	ld.global.u64 	%rd550, [%rd24+560];
	xor.b64  	%rd551, %rd295, %rd550;
	st.local.u64 	[%rd1+560], %rd551;
	ld.global.u64 	%rd552, [%rd24+568];
	xor.b64  	%rd553, %rd297, %rd552;
	st.local.u64 	[%rd1+568], %rd553;
	ld.global.u64 	%rd554, [%rd24+576];
	xor.b64  	%rd555, %rd299, %rd554;
	st.local.u64 	[%rd1+576], %rd555;
	ld.global.u64 	%rd556, [%rd24+584];
	xor.b64  	%rd557, %rd301, %rd556;
	st.local.u64 	[%rd1+584], %rd557;
	ld.global.u64 	%rd558, [%rd24+592];
	xor.b64  	%rd559, %rd303, %rd558;
	st.local.u64 	[%rd1+592], %rd559;
	ld.global.u64 	%rd560, [%rd24+600];
	xor.b64  	%rd561, %rd305, %rd560;
	st.local.u64 	[%rd1+600], %rd561;
	ld.global.u64 	%rd562, [%rd24+608];
	xor.b64  	%rd563, %rd307, %rd562;
	st.local.u64 	[%rd1+608], %rd563;
	ld.global.u64 	%rd564, [%rd24+616];
	xor.b64  	%rd565, %rd309, %rd564;
	st.local.u64 	[%rd1+616], %rd565;
	ld.global.u64 	%rd566, [%rd24+624];
	xor.b64  	%rd567, %rd311, %rd566;
	st.local.u64 	[%rd1+624], %rd567;
	ld.global.u64 	%rd568, [%rd24+632];
	xor.b64  	%rd569, %rd313, %rd568;
	st.local.u64 	[%rd1+632], %rd569;
	ld.global.u64 	%rd570, [%rd24+640];
	xor.b64  	%rd571, %rd315, %rd570;
	st.local.u64 	[%rd1+640], %rd571;
	ld.global.u64 	%rd572, [%rd24+648];
	xor.b64  	%rd573, %rd317, %rd572;
	st.local.u64 	[%rd1+648], %rd573;
	ld.global.u64 	%rd574, [%rd24+656];
	xor.b64  	%rd575, %rd319, %rd574;
	st.local.u64 	[%rd1+656], %rd575;
	ld.global.u64 	%rd576, [%rd24+664];
	xor.b64  	%rd577, %rd321, %rd576;
	st.local.u64 	[%rd1+664], %rd577;
	ld.global.u64 	%rd578, [%rd24+672];
	xor.b64  	%rd579, %rd323, %rd578;
	st.local.u64 	[%rd1+672], %rd579;
	ld.global.u64 	%rd580, [%rd24+680];
	xor.b64  	%rd581, %rd325, %rd580;
	st.local.u64 	[%rd1+680], %rd581;
	ld.global.u64 	%rd582, [%rd24+688];
	xor.b64  	%rd583, %rd327, %rd582;
	st.local.u64 	[%rd1+688], %rd583;
	ld.global.u64 	%rd584, [%rd24+696];
	xor.b64  	%rd585, %rd329, %rd584;
	st.local.u64 	[%rd1+696], %rd585;
	ld.global.u64 	%rd586, [%rd24+704];
	xor.b64  	%rd587, %rd331, %rd586;
	st.local.u64 	[%rd1+704], %rd587;
	ld.global.u64 	%rd588, [%rd24+712];
	xor.b64  	%rd589, %rd333, %rd588;
	st.local.u64 	[%rd1+712], %rd589;
	ld.global.u64 	%rd590, [%rd24+720];
	xor.b64  	%rd591, %rd335, %rd590;
	st.local.u64 	[%rd1+720], %rd591;
	ld.global.u64 	%rd592, [%rd24+728];
	xor.b64  	%rd593, %rd337, %rd592;
	st.local.u64 	[%rd1+728], %rd593;
	ld.global.u64 	%rd594, [%rd24+736];
	xor.b64  	%rd595, %rd339, %rd594;
	st.local.u64 	[%rd1+736], %rd595;
	ld.global.u64 	%rd596, [%rd24+744];
	xor.b64  	%rd597, %rd341, %rd596;
	st.local.u64 	[%rd1+744], %rd597;
	ld.global.u64 	%rd598, [%rd24+752];
	xor.b64  	%rd599, %rd343, %rd598;
	st.local.u64 	[%rd1+752], %rd599;
	ld.global.u64 	%rd600, [%rd24+760];
	xor.b64  	%rd601, %rd345, %rd600;
	st.local.u64 	[%rd1+760], %rd601;
	ld.global.u64 	%rd602, [%rd24+768];
	xor.b64  	%rd603, %rd347, %rd602;
	st.local.u64 	[%rd1+768], %rd603;
	ld.global.u64 	%rd604, [%rd24+776];
	xor.b64  	%rd605, %rd349, %rd604;
	st.local.u64 	[%rd1+776], %rd605;
	ld.global.u64 	%rd606, [%rd24+784];
	xor.b64  	%rd607, %rd351, %rd606;
	st.local.u64 	[%rd1+784], %rd607;
	ld.global.u64 	%rd608, [%rd24+792];
	xor.b64  	%rd609, %rd353, %rd608;
	st.local.u64 	[%rd1+792], %rd609;
	ld.global.u64 	%rd610, [%rd24+800];
	xor.b64  	%rd611, %rd355, %rd610;
	st.local.u64 	[%rd1+800], %rd611;
	ld.global.u64 	%rd612, [%rd24+808];
	xor.b64  	%rd613, %rd357, %rd612;
	st.local.u64 	[%rd1+808], %rd613;
	ld.global.u64 	%rd614, [%rd24+816];
	xor.b64  	%rd615, %rd359, %rd614;
	st.local.u64 	[%rd1+816], %rd615;
	ld.global.u64 	%rd616, [%rd24+824];
	xor.b64  	%rd617, %rd361, %rd616;
	st.local.u64 	[%rd1+824], %rd617;
	ld.global.u64 	%rd618, [%rd24+832];
	xor.b64  	%rd619, %rd363, %rd618;
	st.local.u64 	[%rd1+832], %rd619;
	ld.global.u64 	%rd620, [%rd24+840];
	xor.b64  	%rd621, %rd365, %rd620;
	st.local.u64 	[%rd1+840], %rd621;
	ld.global.u64 	%rd622, [%rd24+848];
	xor.b64  	%rd623, %rd367, %rd622;
	st.local.u64 	[%rd1+848], %rd623;
	ld.global.u64 	%rd624, [%rd24+856];
	xor.b64  	%rd625, %rd369, %rd624;
	st.local.u64 	[%rd1+856], %rd625;
	ld.global.u64 	%rd626, [%rd24+864];
	xor.b64  	%rd627, %rd371, %rd626;
	st.local.u64 	[%rd1+864], %rd627;
	ld.global.u64 	%rd628, [%rd24+872];
	xor.b64  	%rd629, %rd373, %rd628;
	st.local.u64 	[%rd1+872], %rd629;
	ld.global.u64 	%rd630, [%rd24+880];
	xor.b64  	%rd631, %rd375, %rd630;
	st.local.u64 	[%rd1+880], %rd631;
	ld.global.u64 	%rd632, [%rd24+888];
	xor.b64  	%rd633, %rd377, %rd632;
	st.local.u64 	[%rd1+888], %rd633;
	ld.global.u64 	%rd634, [%rd24+896];
	xor.b64  	%rd635, %rd379, %rd634;
	st.local.u64 	[%rd1+896], %rd635;
	ld.global.u64 	%rd636, [%rd24+904];
	xor.b64  	%rd637, %rd381, %rd636;
	st.local.u64 	[%rd1+904], %rd637;
	ld.global.u64 	%rd638, [%rd24+912];
	xor.b64  	%rd639, %rd383, %rd638;
	st.local.u64 	[%rd1+912], %rd639;
	ld.global.u64 	%rd640, [%rd24+920];
	xor.b64  	%rd641, %rd385, %rd640;
	st.local.u64 	[%rd1+920], %rd641;
	ld.global.u64 	%rd642, [%rd24+928];
	xor.b64  	%rd643, %rd387, %rd642;
	st.local.u64 	[%rd1+928], %rd643;
	ld.global.u64 	%rd644, [%rd24+936];
	xor.b64  	%rd645, %rd389, %rd644;
	st.local.u64 	[%rd1+936], %rd645;
	ld.global.u64 	%rd646, [%rd24+944];
	xor.b64  	%rd647, %rd391, %rd646;
	st.local.u64 	[%rd1+944], %rd647;
	ld.global.u64 	%rd648, [%rd24+952];
	xor.b64  	%rd649, %rd393, %rd648;
	st.local.u64 	[%rd1+952], %rd649;
	ld.global.u64 	%rd650, [%rd24+960];
	xor.b64  	%rd651, %rd395, %rd650;
	st.local.u64 	[%rd1+960], %rd651;
	ld.global.u64 	%rd652, [%rd24+968];
	xor.b64  	%rd653, %rd397, %rd652;
	st.local.u64 	[%rd1+968], %rd653;
	ld.global.u64 	%rd654, [%rd24+976];
	xor.b64  	%rd655, %rd399, %rd654;
	st.local.u64 	[%rd1+976], %rd655;
	ld.global.u64 	%rd656, [%rd24+984];
	xor.b64  	%rd657, %rd401, %rd656;
	st.local.u64 	[%rd1+984], %rd657;
	ld.global.u64 	%rd658, [%rd24+992];
	xor.b64  	%rd659, %rd403, %rd658;
	st.local.u64 	[%rd1+992], %rd659;
	ld.global.u64 	%rd660, [%rd24+1000];
	xor.b64  	%rd661, %rd405, %rd660;
	st.local.u64 	[%rd1+1000], %rd661;
	ld.global.u64 	%rd662, [%rd24+1008];
	xor.b64  	%rd663, %rd407, %rd662;
	st.local.u64 	[%rd1+1008], %rd663;
	ld.global.u64 	%rd664, [%rd24+1016];
	xor.b64  	%rd665, %rd409, %rd664;
	st.local.u64 	[%rd1+1016], %rd665;
	add.s64 	%rd877, %rd26, 64;
	mov.b32 	%r174, 0;
$L__BB1_10:
	ld.local.u64 	%rd666, [%rd878+-64];
	ld.local.u64 	%rd667, [%rd878+-32];
	ld.local.u64 	%rd668, [%rd878];
	ld.local.u64 	%rd669, [%rd878+32];
	ld.local.u64 	%rd670, [%rd878+-56];
	ld.local.u64 	%rd671, [%rd878+-24];
	ld.local.u64 	%rd672, [%rd878+8];
	ld.local.u64 	%rd673, [%rd878+40];
	ld.local.u64 	%rd674, [%rd878+-48];
	ld.local.u64 	%rd675, [%rd878+-16];
	ld.local.u64 	%rd676, [%rd878+16];
	ld.local.u64 	%rd677, [%rd878+48];
	ld.local.u64 	%rd678, [%rd878+-40];
	ld.local.u64 	%rd679, [%rd878+-8];
	ld.local.u64 	%rd680, [%rd878+24];
	ld.local.u64 	%rd681, [%rd878+56];
	add.s64 	%rd682, %rd667, %rd666;
	mul.lo.s64 	%rd683, %rd666, %rd667;
	shl.b64 	%rd684, %rd683, 1;
	add.s64 	%rd685, %rd682, %rd684;
	xor.b64  	%rd686, %rd669, %rd685;
	mov.b64 	{%r51, %r52}, %rd686;
	mov.b64 	%rd687, {%r52, %r51};
	add.s64 	%rd688, %rd668, %rd687;
	mul.lo.s64 	%rd689, %rd668, %rd687;
	shl.b64 	%rd690, %rd689, 1;
	add.s64 	%rd691, %rd688, %rd690;
	xor.b64  	%rd692, %rd691, %rd667;
	mov.b64 	{%r53, %r54}, %rd692;
	shf.l.wrap.b32 	%r55, %r54, %r53, 8;
	shf.l.wrap.b32 	%r56, %r53, %r54, 8;
	mov.b64 	%rd693, {%r56, %r55};
	add.s64 	%rd694, %rd693, %rd685;
	mul.lo.s64 	%rd695, %rd685, %rd693;
	shl.b64 	%rd696, %rd695, 1;
	add.s64 	%rd697, %rd694, %rd696;
	xor.b64  	%rd698, %rd697, %rd687;
	mov.b64 	{%r57, %r58}, %rd698;
	shf.l.wrap.b32 	%r59, %r58, %r57, 16;
	shf.l.wrap.b32 	%r60, %r57, %r58, 16;
	mov.b64 	%rd699, {%r60, %r59};
	add.s64 	%rd700, %rd699, %rd691;
	mul.lo.s64 	%rd701, %rd691, %rd699;
	shl.b64 	%rd702, %rd701, 1;
	add.s64 	%rd703, %rd700, %rd702;
	xor.b64  	%rd704, %rd703, %rd693;
	mov.b64 	{%r61, %r62}, %rd704;
	shf.l.wrap.b32 	%r63, %r61, %r62, 1;
	shf.l.wrap.b32 	%r64, %r62, %r61, 1;
	mov.b64 	%rd705, {%r64, %r63};
	add.s64 	%rd706, %rd671, %rd670;
	mul.lo.s64 	%rd707, %rd670, %rd671;
	shl.b64 	%rd708, %rd707, 1;
	add.s64 	%rd709, %rd706, %rd708;
	xor.b64  	%rd710, %rd673, %rd709;
	mov.b64 	{%r65, %r66}, %rd710;
	mov.b64 	%rd711, {%r66, %r65};
	add.s64 	%rd712, %rd672, %rd711;
	mul.lo.s64 	%rd713, %rd672, %rd711;
	shl.b64 	%rd714, %rd713, 1;
	add.s64 	%rd715, %rd712, %rd714;
	xor.b64  	%rd716, %rd715, %rd671;
	mov.b64 	{%r67, %r68}, %rd716;
	shf.l.wrap.b32 	%r69, %r68, %r67, 8;
	shf.l.wrap.b32 	%r70, %r67, %r68, 8;
	mov.b64 	%rd717, {%r70, %r69};
	add.s64 	%rd718, %rd717, %rd709;
	mul.lo.s64 	%rd719, %rd709, %rd717;
	shl.b64 	%rd720, %rd719, 1;
	add.s64 	%rd721, %rd718, %rd720;
	xor.b64  	%rd722, %rd721, %rd711;
	mov.b64 	{%r71, %r72}, %rd722;
	shf.l.wrap.b32 	%r73, %r72, %r71, 16;
	shf.l.wrap.b32 	%r74, %r71, %r72, 16;
	mov.b64 	%rd723, {%r74, %r73};
	add.s64 	%rd724, %rd723, %rd715;
	mul.lo.s64 	%rd725, %rd715, %rd723;
	shl.b64 	%rd726, %rd725, 1;
	add.s64 	%rd727, %rd724, %rd726;
	xor.b64  	%rd728, %rd727, %rd717;
	mov.b64 	{%r75, %r76}, %rd728;
	shf.l.wrap.b32 	%r77, %r75, %r76, 1;
	shf.l.wrap.b32 	%r78, %r76, %r75, 1;
	mov.b64 	%rd729, {%r78, %r77};
	add.s64 	%rd730, %rd675, %rd674;
	mul.lo.s64 	%rd731, %rd674, %rd675;
	shl.b64 	%rd732, %rd731, 1;
	add.s64 	%rd733, %rd730, %rd732;
	xor.b64  	%rd734, %rd677, %rd733;
	mov.b64 	{%r79, %r80}, %rd734;
	mov.b64 	%rd735, {%r80, %r79};
	add.s64 	%rd736, %rd676, %rd735;
	mul.lo.s64 	%rd737, %rd676, %rd735;
	shl.b64 	%rd738, %rd737, 1;
	add.s64 	%rd739, %rd736, %rd738;
	xor.b64  	%rd740, %rd739, %rd675;
	mov.b64 	{%r81, %r82}, %rd740;
	shf.l.wrap.b32 	%r83, %r82, %r81, 8;
	shf.l.wrap.b32 	%r84, %r81, %r82, 8;
	mov.b64 	%rd741, {%r84, %r83};
	add.s64 	%rd742, %rd741, %rd733;
	mul.lo.s64 	%rd743, %rd733, %rd741;
	shl.b64 	%rd744, %rd743, 1;
	add.s64 	%rd745, %rd742, %rd744;
	xor.b64  	%rd746, %rd745, %rd735;
	mov.b64 	{%r85, %r86}, %rd746;
	shf.l.wrap.b32 	%r87, %r86, %r85, 16;
	shf.l.wrap.b32 	%r88, %r85, %r86, 16;
	mov.b64 	%rd747, {%r88, %r87};
	add.s64 	%rd748, %rd747, %rd739;
	mul.lo.s64 	%rd749, %rd739, %rd747;
	shl.b64 	%rd750, %rd749, 1;
	add.s64 	%rd751, %rd748, %rd750;
	xor.b64  	%rd752, %rd751, %rd741;
	mov.b64 	{%r89, %r90}, %rd752;
	shf.l.wrap.b32 	%r91, %r89, %r90, 1;
	shf.l.wrap.b32 	%r92, %r90, %r89, 1;
	mov.b64 	%rd753, {%r92, %r91};
	add.s64 	%rd754, %rd679, %rd678;
	mul.lo.s64 	%rd755, %rd678, %rd679;
	shl.b64 	%rd756, %rd755, 1;
	add.s64 	%rd757, %rd754, %rd756;
	xor.b64  	%rd758, %rd681, %rd757;
	mov.b64 	{%r93, %r94}, %rd758;
	mov.b64 	%rd759, {%r94, %r93};
	add.s64 	%rd760, %rd680, %rd759;
	mul.lo.s64 	%rd761, %rd680, %rd759;
	shl.b64 	%rd762, %rd761, 1;
	add.s64 	%rd763, %rd760, %rd762;
	xor.b64  	%rd764, %rd763, %rd679;
	mov.b64 	{%r95, %r96}, %rd764;
	shf.l.wrap.b32 	%r97, %r96, %r95, 8;
	shf.l.wrap.b32 	%r98, %r95, %r96, 8;
	mov.b64 	%rd765, {%r98, %r97};
	add.s64 	%rd766, %rd765, %rd757;
	mul.lo.s64 	%rd767, %rd757, %rd765;
	shl.b64 	%rd768, %rd767, 1;
	add.s64 	%rd769, %rd766, %rd768;
	xor.b64  	%rd770, %rd769, %rd759;
	mov.b64 	{%r99, %r100}, %rd770;
	shf.l.wrap.b32 	%r101, %r100, %r99, 16;
	shf.l.wrap.b32 	%r102, %r99, %r100, 16;
	mov.b64 	%rd771, {%r102, %r101};
	add.s64 	%rd772, %rd771, %rd763;
	mul.lo.s64 	%rd773, %rd763, %rd771;
	shl.b64 	%rd774, %rd773, 1;
	add.s64 	%rd775, %rd772, %rd774;
	xor.b64  	%rd776, %rd775, %rd765;
	mov.b64 	{%r103, %r104}, %rd776;
	shf.l.wrap.b32 	%r105, %r103, %r104, 1;
	shf.l.wrap.b32 	%r106, %r104, %r103, 1;
	mov.b64 	%rd777, {%r106, %r105};
	add.s64 	%rd778, %rd729, %rd697;
	mul.lo.s64 	%rd779, %rd697, %rd729;
	shl.b64 	%rd780, %rd779, 1;
	add.s64 	%rd781, %rd778, %rd780;
	xor.b64  	%rd782, %rd771, %rd781;
	mov.b64 	{%r107, %r108}, %rd782;
	mov.b64 	%rd783, {%r108, %r107};
	add.s64 	%rd784, %rd751, %rd783;
	mul.lo.s64 	%rd785, %rd751, %rd783;
	shl.b64 	%rd786, %rd785, 1;
	add.s64 	%rd787, %rd784, %rd786;
	xor.b64  	%rd788, %rd787, %rd729;
	mov.b64 	{%r109, %r110}, %rd788;
	shf.l.wrap.b32 	%r111, %r110, %r109, 8;
	shf.l.wrap.b32 	%r112, %r109, %r110, 8;
	mov.b64 	%rd789, {%r112, %r111};
	add.s64 	%rd790, %rd789, %rd781;
	mul.lo.s64 	%rd791, %rd781, %rd789;
	shl.b64 	%rd792, %rd791, 1;
	add.s64 	%rd793, %rd790, %rd792;
	xor.b64  	%rd794, %rd793, %rd783;
	mov.b64 	{%r113, %r114}, %rd794;
	shf.l.wrap.b32 	%r115, %r114, %r113, 16;
	shf.l.wrap.b32 	%r116, %r113, %r114, 16;
	mov.b64 	%rd795, {%r116, %r115};
	add.s64 	%rd796, %rd795, %rd787;
	mul.lo.s64 	%rd797, %rd787, %rd795;
	shl.b64 	%rd798, %rd797, 1;
	add.s64 	%rd799, %rd796, %rd798;
	xor.b64  	%rd800, %rd799, %rd789;
	mov.b64 	{%r117, %r118}, %rd800;
	shf.l.wrap.b32 	%r119, %r117, %r118, 1;
	shf.l.wrap.b32 	%r120, %r118, %r117, 1;
	mov.b64 	%rd801, {%r120, %r119};
	add.s64 	%rd802, %rd753, %rd721;
	mul.lo.s64 	%rd803, %rd721, %rd753;
	shl.b64 	%rd804, %rd803, 1;
	add.s64 	%rd805, %rd802, %rd804;
	xor.b64  	%rd806, %rd699, %rd805;
	mov.b64 	{%r121, %r122}, %rd806;
	mov.b64 	%rd807, {%r122, %r121};
	add.s64 	%rd808, %rd775, %rd807;
	mul.lo.s64 	%rd809, %rd775, %rd807;
	shl.b64 	%rd810, %rd809, 1;
	add.s64 	%rd811, %rd808, %rd810;
	xor.b64  	%rd812, %rd811, %rd753;
	mov.b64 	{%r123, %r124}, %rd812;
	shf.l.wrap.b32 	%r125, %r124, %r123, 8;
	shf.l.wrap.b32 	%r126, %r123, %r124, 8;
	mov.b64 	%rd813, {%r126, %r125};
	add.s64 	%rd814, %rd813, %rd805;
	mul.lo.s64 	%rd815, %rd805, %rd813;
	shl.b64 	%rd816, %rd815, 1;
	add.s64 	%rd817, %rd814, %rd816;
	xor.b64  	%rd818, %rd817, %rd807;
	mov.b64 	{%r127, %r128}, %rd818;
	shf.l.wrap.b32 	%r129, %r128, %r127, 16;
	shf.l.wrap.b32 	%r130, %r127, %r128, 16;
	mov.b64 	%rd819, {%r130, %r129};
	add.s64 	%rd820, %rd819, %rd811;
	mul.lo.s64 	%rd821, %rd811, %rd819;
	shl.b64 	%rd822, %rd821, 1;
	add.s64 	%rd823, %rd820, %rd822;
	xor.b64  	%rd824, %rd823, %rd813;
	mov.b64 	{%r131, %r132}, %rd824;
	shf.l.wrap.b32 	%r133, %r131, %r132, 1;
	shf.l.wrap.b32 	%r134, %r132, %r131, 1;
	mov.b64 	%rd825, {%r134, %r133};
	add.s64 	%rd826, %rd777, %rd745;
	mul.lo.s64 	%rd827, %rd745, %rd777;
	shl.b64 	%rd828, %rd827, 1;
	add.s64 	%rd829, %rd826, %rd828;
	xor.b64  	%rd830, %rd723, %rd829;
	mov.b64 	{%r135, %r136}, %rd830;
	mov.b64 	%rd831, {%r136, %r135};
	add.s64 	%rd832, %rd703, %rd831;
	mul.lo.s64 	%rd833, %rd703, %rd831;
	shl.b64 	%rd834, %rd833, 1;
	add.s64 	%rd835, %rd832, %rd834;
	xor.b64  	%rd836, %rd835, %rd777;
	mov.b64 	{%r137, %r138}, %rd836;
	shf.l.wrap.b32 	%r139, %r138, %r137, 8;
	shf.l.wrap.b32 	%r140, %r137, %r138, 8;
	mov.b64 	%rd837, {%r140, %r139};
	add.s64 	%rd838, %rd837, %rd829;
	mul.lo.s64 	%rd839, %rd829, %rd837;
	shl.b64 	%rd840, %rd839, 1;
	add.s64 	%rd841, %rd838, %rd840;
	xor.b64  	%rd842, %rd841, %rd831;
	mov.b64 	{%r141, %r142}, %rd842;
	shf.l.wrap.b32 	%r143, %r142, %r141, 16;
	shf.l.wrap.b32 	%r144, %r141, %r142, 16;
	mov.b64 	%rd843, {%r144, %r143};
	add.s64 	%rd844, %rd843, %rd835;
	mul.lo.s64 	%rd845, %rd835, %rd843;
	shl.b64 	%rd846, %rd845, 1;
	add.s64 	%rd847, %rd844, %rd846;
	xor.b64  	%rd848, %rd847, %rd837;
	mov.b64 	{%r145, %r146}, %rd848;
	shf.l.wrap.b32 	%r147, %r145, %r146, 1;
	shf.l.wrap.b32 	%r148, %r146, %r145, 1;
	mov.b64 	%rd849, {%r148, %r147};
	add.s64 	%rd850, %rd705, %rd769;
	mul.lo.s64 	%rd851, %rd769, %rd705;
	shl.b64 	%rd852, %rd851, 1;
	add.s64 	%rd853, %rd850, %rd852;
	xor.b64  	%rd854, %rd747, %rd853;
	mov.b64 	{%r149, %r150}, %rd854;
	mov.b64 	%rd855, {%r150, %r149};
	add.s64 	%rd856, %rd727, %rd855;
	mul.lo.s64 	%rd857, %rd727, %rd855;
	shl.b64 	%rd858, %rd857, 1;
	add.s64 	%rd859, %rd856, %rd858;
	xor.b64  	%rd860, %rd859, %rd705;
	mov.b64 	{%r151, %r152}, %rd860;
	shf.l.wrap.b32 	%r153, %r152, %r151, 8;
	shf.l.wrap.b32 	%r154, %r151, %r152, 8;
	mov.b64 	%rd861, {%r154, %r153};
	add.s64 	%rd862, %rd861, %rd853;
	mul.lo.s64 	%rd863, %rd853, %rd861;
	shl.b64 	%rd864, %rd863, 1;
	add.s64 	%rd865, %rd862, %rd864;
	xor.b64  	%rd866, %rd865, %rd855;
	mov.b64 	{%r155, %r156}, %rd866;
	shf.l.wrap.b32 	%r157, %r156, %r155, 16;
	shf.l.wrap.b32 	%r158, %r155, %r156, 16;
	mov.b64 	%rd867, {%r158, %r157};
	add.s64 	%rd868, %rd867, %rd859;
	mul.lo.s64 	%rd869, %rd859, %rd867;
	shl.b64 	%rd870, %rd869, 1;
	add.s64 	%rd871, %rd868, %rd870;
	xor.b64  	%rd872, %rd871, %rd861;
	mov.b64 	{%r159, %r160}, %rd872;
	shf.l.wrap.b32 	%r161, %r159, %r160, 1;
	shf.l.wrap.b32 	%r162, %r160, %r159, 1;
	mov.b64 	%rd873, {%r162, %r161};
	st.global.u64 	[%rd877+-64], %rd793;
	st.global.u64 	[%rd877+-32], %rd873;
	st.global.u64 	[%rd877], %rd847;
	st.global.u64 	[%rd877+32], %rd819;
	st.global.u64 	[%rd877+-56], %rd817;
	st.global.u64 	[%rd877+-24], %rd801;
	st.global.u64 	[%rd877+8], %rd871;
	st.global.u64 	[%rd877+40], %rd843;
	st.global.u64 	[%rd877+-48], %rd841;
	st.global.u64 	[%rd877+-16], %rd825;
	st.global.u64 	[%rd877+16], %rd799;
	st.global.u64 	[%rd877+48], %rd867;
	st.global.u64 	[%rd877+-40], %rd865;
	st.global.u64 	[%rd877+-8], %rd849;
	st.global.u64 	[%rd877+24], %rd823;
	st.global.u64 	[%rd877+56], %rd795;
	add.s32 	%r174, %r174, 1;
	add.s64 	%rd878, %rd878, 128;
	add.s64 	%rd877, %rd877, 128;
	setp.ne.s32 	%p11, %r174, 8;
	@%p11 bra 	$L__BB1_10;
$L__BB1_11:
	ld.param.u32 	%r168, [_Z26argon2d_fill_memory_kernelP6block_jjjj_param_3];
	add.s32 	%r173, %r173, 1;
	setp.ne.s32 	%p12, %r173, %r168;
	@%p12 bra 	$L__BB1_5;
$L__BB1_12:
	bar.sync 	0;
	add.s32 	%r172, %r172, 1;
	setp.ne.s32 	%p13, %r172, 4;
	@%p13 bra 	$L__BB1_3;
	ld.param.u32 	%r163, [_Z26argon2d_fill_memory_kernelP6block_jjjj_param_1];
	add.s32 	%r171, %r171, 1;
	setp.ne.s32 	%p14, %r171, %r163;
	@%p14 bra 	$L__BB1_2;
$L__BB1_14:
	ret;

}


// ===== COMPILED SASS (sm_100) =====

	.target	sm_100

	.elftype	@"ET_EXEC"


//--------------------- .note.nv.tkinfo           --------------------------
	.section	.note.nv.tkinfo,"",@"SHT_NOTE"
	.sectionflags	@"SHF_NOTE_NV_TKINFO"
	.tkinfo
        /*0018*/ 	.word	0x00000002
        /*0030*/ 	.string	""
        /*0030*/ 	.string	"ptxas"
        /*0030*/ 	.string	"Cuda compilation tools, release 13.0, V13.0.88"
        /*0030*/ 	.string	"Build cuda_13.0.r13.0/compiler.36424714_0"
        /*0030*/ 	.string	"-arch sm_100 -m 64 "



//--------------------- .note.nv.cuinfo           --------------------------
	.section	.note.nv.cuinfo,"",@"SHT_NOTE"
	.sectionflags	@"SHF_NOTE_NV_CUINFO"
        /*0018*/ 	.short	0x0002
        /*001a*/ 	.short	0x0064
        /*001c*/ 	.short	0x0082
	.zero		2


//--------------------- .nv.info                  --------------------------
	.section	.nv.info,"",@"SHT_CUDA_INFO"
	.align	4


	//----- nvinfo : EIATTR_REGCOUNT
	.align		4
        /*0000*/ 	.byte	0x04, 0x2f
        /*0002*/ 	.short	(.L_7 - .L_6)
	.align		4
.L_6:
        /*0004*/ 	.word	index@(_Z26argon2d_init_blocks_kernelP6block_jjjPm)
        /*0008*/ 	.word	0x00000030


	//----- nvinfo : EIATTR_FRAME_SIZE
	.align		4
.L_7:
        /*000c*/ 	.byte	0x04, 0x11
        /*000e*/ 	.short	(.L_9 - .L_8)
	.align		4
.L_8:
        /*0010*/ 	.word	index@(_Z26argon2d_init_blocks_kernelP6block_jjjPm)
        /*0014*/ 	.word	0x00000400


	//----- nvinfo : EIATTR_REGCOUNT
	.align		4
.L_9:
        /*0018*/ 	.byte	0x04, 0x2f
        /*001a*/ 	.short	(.L_11 - .L_10)
	.align		4
.L_10:
        /*001c*/ 	.word	index@(_Z26argon2d_fill_memory_kernelP6block_jjjj)
        /*0020*/ 	.word	0x000000ff


	//----- nvinfo : EIATTR_FRAME_SIZE
	.align		4
.L_11:
        /*0024*/ 	.byte	0x04, 0x11
        /*0026*/ 	.short	(.L_13 - .L_12)
	.align		4
.L_12:
        /*0028*/ 	.word	index@($__internal_0_$__cuda_sm20_rem_u64)
        /*002c*/ 	.word	0x00000b38


	//----- nvinfo : EIATTR_FRAME_SIZE
	.align		4
.L_13:
        /*0030*/ 	.byte	0x04, 0x11
        /*0032*/ 	.short	(.L_15 - .L_14)
	.align		4
.L_14:
        /*0034*/ 	.word	index@(_Z26argon2d_fill_memory_kernelP6block_jjjj)
        /*0038*/ 	.word	0x00000b38


	//----- nvinfo : EIATTR_MIN_STACK_SIZE
	.align		4
.L_15:
        /*003c*/ 	.byte	0x04, 0x12
        /*003e*/ 	.short	(.L_17 - .L_16)
	.align		4
.L_16:
        /*0040*/ 	.word	index@(_Z26argon2d_fill_memory_kernelP6block_jjjj)
        /*0044*/ 	.word	0x00000b38


	//----- nvinfo : EIATTR_MIN_STACK_SIZE
	.align		4
.L_17:
        /*0048*/ 	.byte	0x04, 0x12
        /*004a*/ 	.short	(.L_19 - .L_18)
	.align		4
.L_18:
        /*004c*/ 	.word	index@(_Z26argon2d_init_blocks_kernelP6block_jjjPm)
        /*0050*/ 	.word	0x00000400
.L_19:


//--------------------- .nv.compat                --------------------------
	.section	.nv.compat,"",@"SHT_CUDA_COMPAT_INFO"
	.align	4
        /*0000*/ 	.byte	0x02, 0x09, 0x00, 0x00, 0x02, 0x02, 0x01, 0x00, 0x02, 0x05, 0x05, 0x00, 0x03, 0x07, 0x01, 0x01
        /*0010*/ 	.byte	0x02, 0x03, 0x00, 0x00, 0x02, 0x06, 0x01, 0x00, 0x04, 0x0b, 0x08, 0x00, 0x09, 0x00, 0x00, 0x00
        /*0020*/ 	.byte	0x00, 0x00, 0x00, 0x00


//--------------------- .nv.info._Z26argon2d_fill_memory_kernelP6block_jjjj --------------------------
	.section	.nv.info._Z26argon2d_fill_memory_kernelP6block_jjjj,"",@"SHT_CUDA_INFO"
	.sectionflags	@""
	.align	4


	//----- nvinfo : EIATTR_CUDA_API_VERSION
	.align		4
        /*0000*/ 	.byte	0x04, 0x37
        /*0002*/ 	.short	(.L_21 - .L_20)
.L_20:
        /*0004*/ 	.word	0x00000082


	//----- nvinfo : EIATTR_KPARAM_INFO
	.align		4
.L_21:
        /*0008*/ 	.byte	0x04, 0x17
        /*000a*/ 	.short	(.L_23 - .L_22)
.L_22:
        /*000c*/ 	.word	0x00000000
        /*0010*/ 	.short	0x0004
        /*0012*/ 	.short	0x0014
        /*0014*/ 	.byte	0x00, 0xf0, 0x11, 0x00


	//----- nvinfo : EIATTR_KPARAM_INFO
	.align		4
.L_23:
        /*0018*/ 	.byte	0x04, 0x17
        /*001a*/ 	.short	(.L_25 - .L_24)
.L_24:
        /*001c*/ 	.word	0x00000000
        /*0020*/ 	.short	0x0003
        /*0022*/ 	.short	0x0010
        /*0024*/ 	.byte	0x00, 0xf0, 0x11, 0x00


	//----- nvinfo : EIATTR_KPARAM_INFO
	.align		4
.L_25:
        /*0028*/ 	.byte	0x04, 0x17
        /*002a*/ 	.short	(.L_27 - .L_26)
.L_26:
        /*002c*/ 	.word	0x00000000
        /*0030*/ 	.short	0x0002
        /*0032*/ 	.short	0x000c
        /*0034*/ 	.byte	0x00, 0xf0, 0x11, 0x00


	//----- nvinfo : EIATTR_KPARAM_INFO
	.align		4
.L_27:
        /*0038*/ 	.byte	0x04, 0x17
        /*003a*/ 	.short	(.L_29 - .L_28)
.L_28:
        /*003c*/ 	.word	0x00000000
        /*0040*/ 	.short	0x0001
        /*0042*/ 	.short	0x0008
        /*0044*/ 	.byte	0x00, 0xf0, 0x11, 0x00


	//----- nvinfo : EIATTR_KPARAM_INFO
	.align		4
.L_29:
        /*0048*/ 	.byte	0x04, 0x17
        /*004a*/ 	.short	(.L_31 - .L_30)
.L_30:
        /*004c*/ 	.word	0x00000000
        /*0050*/ 	.short	0x0000
        /*0052*/ 	.short	0x0000
        /*0054*/ 	.byte	0x00, 0xf5, 0x21, 0x00


	//----- nvinfo : EIATTR_SPARSE_MMA_MASK
	.align		4
.L_31:
        /*0058*/ 	.byte	0x03, 0x50
        /*005a*/ 	.short	0x0000


	//----- nvinfo : EIATTR_MAXREG_COUNT
	.align		4
        /*005c*/ 	.byte	0x03, 0x1b
        /*005e*/ 	.short	0x00ff


	//----- nvinfo : EIATTR_NUM_BARRIERS
	.align		4
        /*0060*/ 	.byte	0x02, 0x4c
        /*0062*/ 	.byte	0x01
	.zero		1


	//----- nvinfo : EIATTR_ANNOTATIONS
	.align		4
        /*0064*/ 	.byte	0x04, 0x55
        /*0066*/ 	.short	(.L_33 - .L_32)


	//   ....[0]....
.L_32:
        /*0068*/ 	.word	0x00000001
        /*006c*/ 	.byte	0xc0, 0x00, 0x00, 0x00, 0x01, 0x00, 0x00, 0x00, 0x10, 0x01, 0x00, 0x00, 0x01, 0x00, 0x00, 0x00
        /* <DEDUP_REMOVED lines=236> */
        /*0f3c*/ 	.byte	0xb0, 0x98, 0x00, 0x00, 0x01, 0x00, 0x00, 0x00, 0xe0, 0x98, 0x00, 0x00


	//----- nvinfo : EIATTR_MERCURY_ISA_VERSION
	.align		4
.L_33:
        /*0f48*/ 	.byte	0x03, 0x5f
        /*0f4a*/ 	.short	0x0101


	//----- nvinfo : EIATTR_VRC_CTA_INIT_COUNT
	.align		4
        /*0f4c*/ 	.byte	0x02, 0x4a
	.zero		1
	.zero		1


	//----- nvinfo : EIATTR_EXIT_INSTR_OFFSETS
	.align		4
        /*0f50*/ 	.byte	0x04, 0x1c
        /*0f52*/ 	.short	(.L_35 - .L_34)


	//   ....[0]....
.L_34:
        /*0f54*/ 	.word	0x00000090


	//   ....[1]....
        /*0f58*/ 	.word	0x00009950


	//----- nvinfo : EIATTR_CRS_STACK_SIZE
	.align		4
.L_35:
        /*0f5c*/ 	.byte	0x04, 0x1e
        /*0f5e*/ 	.short	(.L_37 - .L_36)
.L_36:
        /*0f60*/ 	.word	0x00000000


	//----- nvinfo : EIATTR_CBANK_PARAM_SIZE
	.align		4
.L_37:
        /*0f64*/ 	.byte	0x03, 0x19
        /*0f66*/ 	.short	0x0018


	//----- nvinfo : EIATTR_PARAM_CBANK
	.align		4
        /*0f68*/ 	.byte	0x04, 0x0a
        /*0f6a*/ 	.short	(.L_39 - .L_38)
	.align		4
.L_38:
        /*0f6c*/ 	.word	index@(.nv.constant0._Z26argon2d_fill_memory_kernelP6block_jjjj)
        /*0f70*/ 	.short	0x0380
        /*0f72*/ 	.short	0x0018


	//----- nvinfo : EIATTR_SW_WAR
	.align		4
.L_39:
        /*0f74*/ 	.byte	0x04, 0x36
        /*0f76*/ 	.short	(.L_41 - .L_40)
.L_40:
        /*0f78*/ 	.word	0x00000008
.L_41:


//--------------------- .nv.info._Z26argon2d_init_blocks_kernelP6block_jjjPm --------------------------
	.section	.nv.info._Z26argon2d_init_blocks_kernelP6block_jjjPm,"",@"SHT_CUDA_INFO"
	.sectionflags	@""
	.align	4


	//----- nvinfo : EIATTR_CUDA_API_VERSION
	.align		4
        /*0000*/ 	.byte	0x04, 0x37
        /*0002*/ 	.short	(.L_43 - .L_42)
.L_42:
        /*0004*/ 	.word	0x00000082


	//----- nvinfo : EIATTR_KPARAM_INFO
	.align		4
.L_43:
        /*0008*/ 	.byte	0x04, 0x17
        /*000a*/ 	.short	(.L_45 - .L_44)
.L_44:
        /*000c*/ 	.word	0x00000000
        /*0010*/ 	.short	0x0004
        /*0012*/ 	.short	0x0018
        /*0014*/ 	.byte	0x00, 0xf5, 0x21, 0x00


	//----- nvinfo : EIATTR_KPARAM_INFO
	.align		4
.L_45:
        /*0018*/ 	.byte	0x04, 0x17
        /*001a*/ 	.short	(.L_47 - .L_46)
.L_46:
        /*001c*/ 	.word	0x00000000
        /*0020*/ 	.short	0x0003
        /*0022*/ 	.short	0x0010
        /*0024*/ 	.byte	0x00, 0xf0, 0x11, 0x00


	//----- nvinfo : EIATTR_KPARAM_INFO
	.align		4
.L_47:
        /*0028*/ 	.byte	0x04, 0x17
        /*002a*/ 	.short	(.L_49 - .L_48)
.L_48:
        /*002c*/ 	.word	0x00000000
        /*0030*/ 	.short	0x0002
        /*0032*/ 	.short	0x000c
        /*0034*/ 	.byte	0x00, 0xf0, 0x11, 0x00


	//----- nvinfo : EIATTR_KPARAM_INFO
	.align		4
.L_49:
        /*0038*/ 	.byte	0x04, 0x17
        /*003a*/ 	.short	(.L_51 - .L_50)
.L_50:
        /*003c*/ 	.word	0x00000000
        /*0040*/ 	.short	0x0001
        /*0042*/ 	.short	0x0008
        /*0044*/ 	.byte	0x00, 0xf0, 0x11, 0x00


	//----- nvinfo : EIATTR_KPARAM_INFO
	.align		4
.L_51:
        /*0048*/ 	.byte	0x04, 0x17
        /*004a*/ 	.short	(.L_53 - .L_52)
.L_52:
        /*004c*/ 	.word	0x00000000
        /*0050*/ 	.short	0x0000
        /*0052*/ 	.short	0x0000
        /*0054*/ 	.byte	0x00, 0xf5, 0x21, 0x00


	//----- nvinfo : EIATTR_SPARSE_MMA_MASK
	.align		4
.L_53:
        /*0058*/ 	.byte	0x03, 0x50
        /*005a*/ 	.short	0x0000


	//----- nvinfo : EIATTR_MAXREG_COUNT
	.align		4
        /*005c*/ 	.byte	0x03, 0x1b
        /*005e*/ 	.short	0x00ff


	//----- nvinfo : EIATTR_MERCURY_ISA_VERSION
	.align		4
        /*0060*/ 	.byte	0x03, 0x5f
        /*0062*/ 	.short	0x0101


	//----- nvinfo : EIATTR_VRC_CTA_INIT_COUNT
	.align		4
        /*0064*/ 	.byte	0x02, 0x4a
	.zero		1
	.zero		1


	//----- nvinfo : EIATTR_EXIT_INSTR_OFFSETS
	.align		4
        /*0068*/ 	.byte	0x04, 0x1c
        /*006a*/ 	.short	(.L_55 - .L_54)


	//   ....[0]....
.L_54:
        /*006c*/ 	.word	0x00000090


	//   ....[1]....
        /*0070*/ 	.word	0x00005370


	//----- nvinfo : EIATTR_CBANK_PARAM_SIZE
	.align		4
.L_55:
        /*0074*/ 	.byte	0x03, 0x19
        /*0076*/ 	.short	0x0020


	//----- nvinfo : EIATTR_PARAM_CBANK
	.align		4
        /*0078*/ 	.byte	0x04, 0x0a
        /*007a*/ 	.short	(.L_57 - .L_56)
	.align		4
.L_56:
        /*007c*/ 	.word	index@(.nv.constant0._Z26argon2d_init_blocks_kernelP6block_jjjPm)
        /*0080*/ 	.short	0x0380
        /*0082*/ 	.short	0x0020


	//----- nvinfo : EIATTR_SW_WAR
	.align		4
.L_57:
        /*0084*/ 	.byte	0x04, 0x36
        /*0086*/ 	.short	(.L_59 - .L_58)
.L_58:
        /*0088*/ 	.word	0x00000008
.L_59:


//--------------------- .nv.callgraph             --------------------------
	.section	.nv.callgraph,"",@"SHT_CUDA_CALLGRAPH"
	.align	4
	.sectionentsize	8
	.align		4
        /*0000*/ 	.word	0x00000000
	.align		4
        /*0004*/ 	.word	0xffffffff
	.align		4
        /*0008*/ 	.word	0x00000000
	.align		4
        /*000c*/ 	.word	0xfffffffe
	.align		4
        /*0010*/ 	.word	0x00000000
	.align		4
        /*0014*/ 	.word	0xfffffffd
	.align		4
        /*0018*/ 	.word	0x00000000
	.align		4
        /*001c*/ 	.word	0xfffffffc


//--------------------- .nv.constant3             --------------------------
	.section	.nv.constant3,"a",@progbits
	.align	8
.nv.constant3:
	.type		blake2b_IV,@object
	.size		blake2b_IV,(blake2b_sigma - blake2b_IV)
blake2b_IV:
        /*0000*/ 	.byte	0x08, 0xc9, 0xbc, 0xf3, 0x67, 0xe6, 0x09, 0x6a, 0x3b, 0xa7, 0xca, 0x84, 0x85, 0xae, 0x67, 0xbb
        /*0010*/ 	.byte	0x2b, 0xf8, 0x94, 0xfe, 0x72, 0xf3, 0x6e, 0x3c, 0xf1, 0x36, 0x1d, 0x5f, 0x3a, 0xf5, 0x4f, 0xa5
        /*0020*/ 	.byte	0xd1, 0x82, 0xe6, 0xad, 0x7f, 0x52, 0x0e, 0x51, 0x1f, 0x6c, 0x3e, 0x2b, 0x8c, 0x68, 0x05, 0x9b
        /*0030*/ 	.byte	0x6b, 0xbd, 0x41, 0xfb, 0xab, 0xd9, 0x83, 0x1f, 0x79, 0x21, 0x7e, 0x13, 0x19, 0xcd, 0xe0, 0x5b
	.type		blake2b_sigma,@object
	.size		blake2b_sigma,(c_rinhash_salt - blake2b_sigma)
blake2b_sigma:
        /* <DEDUP_REMOVED lines=12> */
	.type		c_rinhash_salt,@object
	.size		c_rinhash_salt,(c_rinhash_t_cost - c_rinhash_salt)
c_rinhash_salt:
        /*0100*/ 	.byte	0x52, 0x69, 0x6e, 0x43, 0x6f, 0x69, 0x6e, 0x53, 0x61, 0x6c, 0x74, 0x00
	.type		c_rinhash_t_cost,@object
	.size		c_rinhash_t_cost,(c_rinhash_m_cost - c_rinhash_t_cost)
c_rinhash_t_cost:
        /*010c*/ 	.byte	0x02, 0x00, 0x00, 0x00
	.type		c_rinhash_m_cost,@object
	.size		c_rinhash_m_cost,(c_rinhash_lanes - c_rinhash_m_cost)
c_rinhash_m_cost:
        /*0110*/ 	.byte	0x40, 0x00, 0x00, 0x00
	.type		c_rinhash_lanes,@object
	.size		c_rinhash_lanes,(.L_5 - c_rinhash_lanes)
c_rinhash_lanes:
        /*0114*/ 	.byte	0x01, 0x00, 0x00, 0x00
.L_5:


//--------------------- .text._Z26argon2d_fill_memory_kernelP6block_jjjj --------------------------
	.section	.text._Z26argon2d_fill_memory_kernelP6block_jjjj,"ax",@progbits
	.align	128
        .global         _Z26argon2d_fill_memory_kernelP6block_jjjj
        .type           _Z26argon2d_fill_memory_kernelP6block_jjjj,@function
        .size           _Z26argon2d_fill_memory_kernelP6block_jjjj,(.L_x_11 - _Z26argon2d_fill_memory_kernelP6block_jjjj)
        .other          _Z26argon2d_fill_memory_kernelP6block_jjjj,@"STO_CUDA_ENTRY STV_DEFAULT"
_Z26argon2d_fill_memory_kernelP6block_jjjj:
.text._Z26argon2d_fill_memory_kernelP6block_jjjj:
[----:B------:R-:W0:Y:S01]  /*0000*/  LDC R1, c[0x0][0x37c] ;  /* 0x0000df00ff017b82 */ /* 0x000e220000000800 */
[----:B------:R-:W1:Y:S07]  /*0010*/  S2R R3, SR_TID.X ;  /* 0x0000000000037919 */ /* 0x000e6e0000002100 */
[----:B------:R-:W1:Y:S01]  /*0020*/  S2UR UR4, SR_CTAID.X ;  /* 0x00000000000479c3 */ /* 0x000e620000002500 */
[----:B------:R-:W2:Y:S01]  /*0030*/  LDCU.64 UR6, c[0x0][0x388] ;  /* 0x00007100ff0677ac */ /* 0x000ea20008000a00 */
[----:B0-----:R-:W-:-:S06]  /*0040*/  VIADD R1, R1, 0xfffff4c8 ;  /* 0xfffff4c801017836 */ /* 0x001fcc0000000000 */
[----:B------:R-:W1:Y:S01]  /*0050*/  LDC R0, c[0x0][0x360] ;  /* 0x0000d800ff007b82 */ /* 0x000e620000000800 */
[----:B--2---:R-:W-:Y:S01]  /*0060*/  ISETP.NE.AND P0, PT, RZ, UR6, PT ;  /* 0x00000006ff007c0c */ /* 0x004fe2000bf05270 */
[----:B-1----:R-:W-:-:S05]  /*0070*/  IMAD R0, R0, UR4, R3 ;  /* 0x0000000400007c24 */ /* 0x002fca000f8e0203 */
[----:B------:R-:W-:-:S13]  /*0080*/  ISETP.GE.U32.OR P0, PT, R0, UR7, !P0 ;  /* 0x0000000700007c0c */ /* 0x000fda000c706470 */
[----:B------:R-:W-:Y:S05]  /*0090*/  @P0 EXIT ;  /* 0x000000000000094d */ /* 0x000fea0003800000 */
[----:B------:R-:W0:Y:S01]  /*00a0*/  LDCU.64 UR6, c[0x0][0x358] ;  /* 0x00006b00ff0677ac */ /* 0x000e220008000a00 */
[----:B------:R-:W-:-:S05]  /*00b0*/  UMOV UR4, URZ ;  /* 0x000000ff00047c82 */ /* 0x000fca0008000000 */
.L_x_7:
[----:B-1----:R1:W-:Y:S02]  /*00c0*/  STL [R1+0x830], RZ ;  /* 0x000830ff01007387 */ /* 0x0023e40000100800 */
.L_x_6:
[----:B------:R-:W2:Y:S02]  /*00d0*/  LDCU UR5, c[0x0][0x390] ;  /* 0x00007200ff0577ac */ /* 0x000ea40008000800 */
[----:B--2---:R-:W-:-:S09]  /*00e0*/  UISETP.NE.AND UP0, UPT, UR5, URZ, UPT ;  /* 0x000000ff0500728c */ /* 0x004fd2000bf05270 */
[----:B------:R-:W-:Y:S05]  /*00f0*/  BRA.U !UP0, `(.L_x_0) ;  /* 0x0000009508ec7547 */ /* 0x000fea000b800000 */
[----:B------:R-:W-:-:S07]  /*0100*/  IMAD.MOV.U32 R252, RZ, RZ, RZ ;  /* 0x000000fffffc7224 */ /* 0x000fce00078e00ff */
.L_x_5:
[----:B------:R-:W2:Y:S01]  /*0110*/  LDL R8, [R1+0x830] ;  /* 0x0008300001087983 */ /* 0x000ea20000100800 */
[----:B------:R-:W-:Y:S02]  /*0120*/  ISETP.LT.U32.AND P1, PT, R252, 0x2, PT ;  /* 0x00000002fc00780c */ /* 0x000fe40003f21070 */
[----:B--2---:R-:W-:-:S13]  /*0130*/  LOP3.LUT P0, RZ, R8, UR4, RZ, 0xfc, !PT ;  /* 0x0000000408ff7c12 */ /* 0x004fda000f80fcff */
[----:B------:R-:W-:Y:S05]  /*0140*/  @!P0 BRA P1, `(.L_x_1) ;  /* 0x0000009400c88947 */ /* 0x000fea0000800000 */
[----:B------:R-:W2:Y:S01]  /*0150*/  LDC.64 R10, c[0x0][0x390] ;  /* 0x0000e400ff0a7b82 */ /* 0x000ea20000000a00 */
[----:B------:R-:W3:Y:S07]  /*0160*/  S2R R9, SR_TID.X ;  /* 0x0000000000097919 */ /* 0x000eee0000002100 */
[----:B------:R-:W3:Y:S08]  /*0170*/  S2UR UR5, SR_CTAID.X ;  /* 0x00000000000579c3 */ /* 0x000ef00000002500 */
[----:B------:R-:W4:Y:S01]  /*0180*/  LDC.64 R42, c[0x0][0x380] ;  /* 0x0000e000ff2a7b82 */ /* 0x000f220000000a00 */
[----:B--2---:R-:W2:Y:S01]  /*0190*/  I2F.U32.RP R4, R11 ;  /* 0x0000000b00047306 */ /* 0x004ea20000209000 */
[----:B------:R-:W-:-:S07]  /*01a0*/  IMAD R5, R8, R10, RZ ;  /* 0x0000000a08057224 */ /* 0x000fce00078e02ff */
[----:B--2---:R-:W2:Y:S02]  /*01b0*/  MUFU.RCP R4, R4 ;  /* 0x0000000400047308 */ /* 0x004ea40000001000 */
[----:B--2---:R-:W-:-:S06]  /*01c0*/  VIADD R2, R4, 0xffffffe ;  /* 0x0ffffffe04027836 */ /* 0x004fcc0000000000 */
[----:B------:R2:W0:Y:S02]  /*01d0*/  F2I.FTZ.U32.TRUNC.NTZ R3, R2 ;  /* 0x0000000200037305 */ /* 0x000424000021f000 */
[----:B--2---:R-:W-:Y:S02]  /*01e0*/  IMAD.MOV.U32 R2, RZ, RZ, RZ ;  /* 0x000000ffff027224 */ /* 0x004fe400078e00ff */
[----:B0-----:R-:W-:-:S04]  /*01f0*/  IMAD.MOV R0, RZ, RZ, -R3 ;  /* 0x000000ffff007224 */ /* 0x001fc800078e0a03 */
[----:B------:R-:W-:Y:S01]  /*0200*/  IMAD R7, R0, R11, RZ ;  /* 0x0000000b00077224 */ /* 0x000fe200078e02ff */
[----:B------:R-:W-:-:S03]  /*0210*/  IADD3 R0, PT, PT, R5, -0x1, R252 ;  /* 0xffffffff05007810 */ /* 0x000fc60007ffe0fc */
[----:B------:R-:W-:Y:S01]  /*0220*/  IMAD.HI.U32 R3, R3, R7, R2 ;  /* 0x0000000703037227 */ /* 0x000fe200078e0002 */
[----:B------:R-:W-:Y:S01]  /*0230*/  LOP3.LUT R7, RZ, R11, RZ, 0x33, !PT ;  /* 0x0000000bff077212 */ /* 0x000fe200078e33ff */
[----:B------:R-:W3:Y:S04]  /*0240*/  LDC R2, c[0x0][0x360] ;  /* 0x0000d800ff027b82 */ /* 0x000ee80000000800 */
[----:B------:R-:W-:-:S04]  /*0250*/  IMAD.HI.U32 R6, R3, R0, RZ ;  /* 0x0000000003067227 */ /* 0x000fc800078e00ff */
[----:B------:R-:W-:-:S04]  /*0260*/  IMAD.MOV R6, RZ, RZ, -R6 ;  /* 0x000000ffff067224 */ /* 0x000fc800078e0a06 */
[----:B------:R-:W-:-:S05]  /*0270*/  IMAD R4, R11, R6, R0 ;  /* 0x000000060b047224 */ /* 0x000fca00078e0200 */
[----:B------:R-:W-:Y:S01]  /*0280*/  ISETP.GE.U32.AND P0, PT, R4, R11, PT ;  /* 0x0000000b0400720c */ /* 0x000fe20003f06070 */
[----:B---3--:R-:W-:-:S12]  /*0290*/  IMAD R2, R2, UR5, R9 ;  /* 0x0000000502027c24 */ /* 0x008fd8000f8e0209 */
[----:B------:R-:W-:Y:S01]  /*02a0*/  @P0 IMAD.IADD R4, R4, 0x1, -R11 ;  /* 0x0000000104040824 */ /* 0x000fe200078e0a0b */
[----:B------:R-:W-:-:S04]  /*02b0*/  ISETP.NE.U32.AND P0, PT, R11, RZ, PT ;  /* 0x000000ff0b00720c */ /* 0x000fc80003f05070 */
[----:B------:R-:W-:-:S13]  /*02c0*/  ISETP.GE.U32.AND P1, PT, R4, R11, PT ;  /* 0x0000000b0400720c */ /* 0x000fda0003f26070 */
[----:B------:R-:W-:-:S05]  /*02d0*/  @P1 IMAD.IADD R4, R4, 0x1, -R11 ;  /* 0x0000000104041824 */ /* 0x000fca00078e0a0b */
[----:B------:R-:W-:-:S05]  /*02e0*/  SEL R4, R7, R4, !P0 ;  /* 0x0000000407047207 */ /* 0x000fca0004000000 */
[----:B------:R-:W-:-:S04]  /*02f0*/  IMAD R9, R2, R11, R4 ;  /* 0x0000000b02097224 */ /* 0x000fc800078e0204 */
[----:B----4-:R-:W-:-:S05]  /*0300*/  IMAD.WIDE.U32 R42, R9, 0x400, R42 ;  /* 0x00000400092a7825 */ /* 0x010fca00078e002a */
[----:B------:R0:W5:Y:S01]  /*0310*/  LDG.E.64 R172, desc[UR6][R42.64] ;  /* 0x000000062aac7981 */ /* 0x000162000c1e1b00 */
[----:B------:R-:W-:Y:S02]  /*0320*/  ISETP.NE.AND P1, PT, RZ, UR4, PT ;  /* 0x00000004ff007c0c */ /* 0x000fe4000bf25270 */
[----:B------:R-:W-:Y:S02]  /*0330*/  ISETP.NE.AND P2, PT, R8, RZ, PT ;  /* 0x000000ff0800720c */ /* 0x000fe40003f45270 */
[----:B------:R-:W-:Y:S02]  /*0340*/  LOP3.LUT R2, RZ, R10, RZ, 0x33, !PT ;  /* 0x0000000aff027212 */ /* 0x000fe400078e33ff */
[----:B------:R-:W-:Y:S02]  /*0350*/  SEL R5, R5, RZ, !P1 ;  /* 0x000000ff05057207 */ /* 0x000fe40004800000 */
[----:B------:R-:W-:-:S05]  /*0360*/  SEL R2, R2, 0xffffffff, !P2 ;  /* 0xffffffff02027807 */ /* 0x000fca0005000000 */
[----:B------:R-:W-:-:S04]  /*0370*/  @P1 IMAD.IADD R0, R2, 0x1, R11 ;  /* 0x0000000102001824 */ /* 0x000fc800078e020b */
[----:B------:R-:W-:-:S05]  /*0380*/  VIADD R0, R0, 0xffffffff ;  /* 0xffffffff00007836 */ /* 0x000fca0000000000 */
[----:B------:R-:W-:-:S05]  /*0390*/  IADD3 R10, P1, PT, R0, R5, RZ ;  /* 0x00000005000a7210 */ /* 0x000fca0007f3e0ff */
[----:B------:R-:W-:-:S05]  /*03a0*/  IMAD.X R12, RZ, RZ, RZ, P1 ;  /* 0x000000ffff0c7224 */ /* 0x000fca00008e06ff */
[----:B------:R-:W-:-:S13]  /*03b0*/  LOP3.LUT P1, RZ, R12, 0x1, RZ, 0xc0, !PT ;  /* 0x000000010cff7812 */ /* 0x000fda000782c0ff */
[----:B0-----:R-:W-:Y:S05]  /*03c0*/  @P1 BRA `(.L_x_2) ;  /* 0x0000000000241947 */ /* 0x001fea0003800000 */
[----:B------:R-:W-:-:S04]  /*03d0*/  IMAD.HI.U32 R3, R3, R10, RZ ;  /* 0x0000000a03037227 */ /* 0x000fc800078e00ff */
[----:B------:R-:W-:-:S04]  /*03e0*/  IMAD.MOV R4, RZ, RZ, -R3 ;  /* 0x000000ffff047224 */ /* 0x000fc800078e0a03 */
[----:B------:R-:W-:-:S05]  /*03f0*/  IMAD R4, R11, R4, R10 ;  /* 0x000000040b047224 */ /* 0x000fca00078e020a */
[----:B------:R-:W-:-:S13]  /*0400*/  ISETP.GE.U32.AND P1, PT, R4, R11, PT ;  /* 0x0000000b0400720c */ /* 0x000fda0003f26070 */
[----:B------:R-:W-:-:S05]  /*0410*/  @P1 IMAD.IADD R4, R4, 0x1, -R11 ;  /* 0x0000000104041824 */ /* 0x000fca00078e0a0b */
[----:B------:R-:W-:-:S13]  /*0420*/  ISETP.GE.U32.AND P1, PT, R4, R11, PT ;  /* 0x0000000b0400720c */ /* 0x000fda0003f26070 */
[----:B------:R-:W-:-:S05]  /*0430*/  @P1 IMAD.IADD R4, R4, 0x1, -R11 ;  /* 0x0000000104041824 */ /* 0x000fca00078e0a0b */
[----:B------:R-:W-:Y:S01]  /*0440*/  SEL R4, R7, R4, !P0 ;  /* 0x0000000407047207 */ /* 0x000fe20004000000 */
[----:B------:R-:W-:Y:S06]  /*0450*/  BRA `(.L_x_3) ;  /* 0x0000000000087947 */ /* 0x000fec0003800000 */
.L_x_2:
[----:B------:R-:W-:-:S07]  /*0460*/  MOV R8, 0x480 ;  /* 0x0000048000087802 */ /* 0x000fce0000000f00 */
[----:B-1---5:R-:W-:Y:S05]  /*0470*/  CALL.REL.NOINC `($__internal_0_$__cuda_sm20_rem_u64) ;  /* 0x0000009400387944 */ /* 0x022fea0003c00000 */
.L_x_3:
[----:B------:R-:W2:Y:S01]  /*0480*/  LDL R2, [R1+0x830] ;  /* 0x0008300001027983 */ /* 0x000ea20000100800 */
[----:B------:R-:W0:Y:S01]  /*0490*/  S2UR UR5, SR_CTAID.X ;  /* 0x00000000000579c3 */ /* 0x000e220000002500 */
[----:B------:R-:W3:Y:S01]  /*04a0*/  LDCU.64 UR8, c[0x0][0x390] ;  /* 0x00007200ff0877ac */ /* 0x000ee20008000a00 */
[----:B------:R-:W0:Y:S06]  /*04b0*/  S2R R3, SR_TID.X ;  /* 0x0000000000037919 */ /* 0x000e2c0000002100 */
[----:B------:R-:W0:Y:S08]  /*04c0*/  LDC R0, c[0x0][0x360] ;  /* 0x0000d800ff007b82 */ /* 0x000e300000000800 */
[----:B------:R-:W4:Y:S01]  /*04d0*/  LDC.64 R40, c[0x0][0x380] ;  /* 0x0000e000ff287b82 */ /* 0x000f220000000a00 */
[----:B0-----:R-:W-:Y:S01]  /*04e0*/  IMAD R0, R0, UR5, R3 ;  /* 0x0000000500007c24 */ /* 0x001fe2000f8e0203 */
[----:B------:R-:W0:Y:S03]  /*04f0*/  LDCU UR5, c[0x0][0x38c] ;  /* 0x00007180ff0577ac */ /* 0x000e260008000800 */
[----:B---3--:R-:W-:-:S04]  /*0500*/  IMAD R0, R0, UR9, RZ ;  /* 0x0000000900007c24 */ /* 0x008fc8000f8e02ff */
[----:B--2---:R-:W-:-:S04]  /*0510*/  IMAD R3, R2, UR8, R0 ;  /* 0x0000000802037c24 */ /* 0x004fc8000f8e0200 */
[----:B------:R-:W-:-:S04]  /*0520*/  IMAD.IADD R3, R3, 0x1, R252 ;  /* 0x0000000103037824 */ /* 0x000fc800078e02fc */
[----:B----4-:R-:W-:-:S05]  /*0530*/  IMAD.WIDE.U32 R34, R3, 0x400, R40 ;  /* 0x0000040003227825 */ /* 0x010fca00078e0028 */
[----:B-----5:R-:W-:Y:S04]  /*0540*/  STG.E.64 desc[UR6][R34.64], R172 ;  /* 0x000000ac22007986 */ /* 0x020fe8000c101b06 */
[----:B------:R-:W2:Y:S04]  /*0550*/  LDG.E.64 R246, desc[UR6][R42.64+0x8] ;  /* 0x000008062af67981 */ /* 0x000ea8000c1e1b00 */
[----:B--2---:R-:W-:Y:S04]  /*0560*/  STG.E.64 desc[UR6][R34.64+0x8], R246 ;  /* 0x000008f622007986 */ /* 0x004fe8000c101b06 */
        /* <DEDUP_REMOVED lines=66> */
[----:B------:R-:W2:Y:S01]  /*0990*/  LDG.E.64 R212, desc[UR6][R42.64+0x118] ;  /* 0x000118062ad47981 */ /* 0x000ea2000c1e1b00 */
[----:B0-----:R-:W-:-:S03]  /*09a0*/  ISETP.NE.U32.AND P1, PT, RZ, UR5, PT ;  /* 0x00000005ff007c0c */ /* 0x001fc6000bf25070 */
[----:B------:R-:W-:Y:S04]  /*09b0*/  STL.64 [R1+0x4d8], R16 ;  /* 0x0004d81001007387 */ /* 0x000fe80000100a00 */
        /* <DEDUP_REMOVED lines=34> */
[----:B------:R0:W-:Y:S04]  /*0be0*/  STL.64 [R1+0x570], R2 ;  /* 0x0005700201007387 */ /* 0x0001e80000100a00 */
[----:B--2---:R-:W-:Y:S04]  /*0bf0*/  STG.E.64 desc[UR6][R34.64+0x1a0], R36 ;  /* 0x0001a02422007986 */ /* 0x004fe8000c101b06 */
[----:B0-----:R-:W2:Y:S04]  /*0c00*/  LDG.E.64 R2, desc[UR6][R42.64+0x1a8] ;  /* 0x0001a8062a027981 */ /* 0x001ea8000c1e1b00 */
[----:B--2---:R-:W-:Y:S04]  /*0c10*/  STL.64 [R1+0x5b0], R2 ;  /* 0x0005b00201007387 */ /* 0x004fe80000100a00 */
[----:B------:R0:W-:Y:S04]  /*0c20*/  STG.E.64 desc[UR6][R34.64+0x1a8], R2 ;  /* 0x0001a80222007986 */ /* 0x0001e8000c101b06 */
        /* <DEDUP_REMOVED lines=154> */
[----:B------:R0:W-:Y:S02]  /*15d0*/  STL.64 [R1+0x5f0], R2 ;  /* 0x0005f00201007387 */ /* 0x0001e40000100a00 */
[----:B0-----:R-:W0:Y:S08]  /*15e0*/  I2F.U32.RP R2, UR5 ;  /* 0x0000000500027d06 */ /* 0x001e300008209000 */
[----:B0-----:R-:W0:Y:S02]  /*15f0*/  MUFU.RCP R2, R2 ;  /* 0x0000000200027308 */ /* 0x001e240000001000 */
[----:B0-----:R-:W-:-:S06]  /*1600*/  VIADD R2, R2, 0xffffffe ;  /* 0x0ffffffe02027836 */ /* 0x001fcc0000000000 */
[----:B------:R0:W3:Y:S02]  /*1610*/  F2I.FTZ.U32.TRUNC.NTZ R3, R2 ;  /* 0x0000000200037305 */ /* 0x0000e4000021f000 */
[----:B0-----:R-:W-:Y:S02]  /*1620*/  IMAD.MOV.U32 R2, RZ, RZ, RZ ;  /* 0x000000ffff027224 */ /* 0x001fe400078e00ff */
[----:B---3--:R-:W-:Y:S01]  /*1630*/  IMAD.MOV R0, RZ, RZ, -R3 ;  /* 0x000000ffff007224 */ /* 0x008fe200078e0a03 */
[----:B--2---:R-:W-:Y:S04]  /*1640*/  STG.E.64 desc[UR6][R34.64+0x3f0], R38 ;  /* 0x0003f02622007986 */ /* 0x004fe8000c101b06 */
[----:B------:R-:W2:Y:S01]  /*1650*/  LDG.E.64 R42, desc[UR6][R42.64+0x3f8] ;  /* 0x0003f8062a2a7981 */ /* 0x000ea2000c1e1b00 */
[----:B------:R-:W-:-:S04]  /*1660*/  IMAD R0, R0, UR5, RZ ;  /* 0x0000000500007c24 */ /* 0x000fc8000f8e02ff */
[----:B------:R-:W-:-:S06]  /*1670*/  IMAD.HI.U32 R0, R3, R0, R2 ;  /* 0x0000000003007227 */ /* 0x000fcc00078e0002 */
[----:B------:R-:W-:-:S04]  /*1680*/  IMAD.HI.U32 R0, R0, R172, RZ ;  /* 0x000000ac00007227 */ /* 0x000fc800078e00ff */
[----:B------:R-:W-:-:S04]  /*1690*/  IMAD.MOV R0, RZ, RZ, -R0 ;  /* 0x000000ffff007224 */ /* 0x000fc800078e0a00 */
[----:B------:R-:W-:-:S05]  /*16a0*/  IMAD R0, R0, UR5, R172 ;  /* 0x0000000500007c24 */ /* 0x000fca000f8e02ac */
[----:B------:R-:W-:-:S13]  /*16b0*/  ISETP.GE.U32.AND P0, PT, R0, UR5, PT ;  /* 0x0000000500007c0c */ /* 0x000fda000bf06070 */
[----:B------:R-:W-:-:S05]  /*16c0*/  @P0 VIADD R0, R0, -UR5 ;  /* 0x8000000500000c36 */ /* 0x000fca0008000000 */
[----:B------:R-:W-:-:S13]  /*16d0*/  ISETP.GE.U32.AND P0, PT, R0, UR5, PT ;  /* 0x0000000500007c0c */ /* 0x000fda000bf06070 */
[----:B------:R-:W-:Y:S01]  /*16e0*/  @P0 VIADD R0, R0, -UR5 ;  /* 0x8000000500000c36 */ /* 0x000fe20008000000 */
[----:B------:R-:W-:-:S05]  /*16f0*/  @!P1 LOP3.LUT R0, RZ, UR5, RZ, 0x33, !PT ;  /* 0x00000005ff009c12 */ /* 0x000fca000f8e33ff */
[----:B------:R-:W-:-:S04]  /*1700*/  IMAD R4, R0, UR9, R4 ;  /* 0x0000000900047c24 */ /* 0x000fc8000f8e0204 */
[----:B------:R-:W-:Y:S01]  /*1710*/  IMAD.WIDE.U32 R40, R4, 0x400, R40 ;  /* 0x0000040004287825 */ /* 0x000fe200078e0028 */
[----:B------:R0:W-:Y:S04]  /*1720*/  STL.64 [R1+0x578], R22 ;  /* 0x0005781601007387 */ /* 0x0001e80000100a00 */
[----:B--2---:R-:W-:Y:S04]  /*1730*/  STG.E.64 desc[UR6][R34.64+0x3f8], R42 ;  /* 0x0003f82a22007986 */ /* 0x004fe8000c101b06 */
[----:B0-----:R-:W2:Y:S04]  /*1740*/  LDG.E.64 R22, desc[UR6][R40.64] ;  /* 0x0000000628167981 */ /* 0x001ea8000c1e1b00 */
[----:B------:R2:W-:Y:S02]  /*1750*/  STL.64 [R1+0xb30], R140 ;  /* 0x000b308c01007387 */ /* 0x0005e40000100a00 */
[----:B--2---:R-:W-:-:S02]  /*1760*/  LOP3.LUT R140, R172, R22, RZ, 0x3c, !PT ;  /* 0x00000016ac8c7212 */ /* 0x004fc400078e3cff */
[----:B------:R-:W-:-:S05]  /*1770*/  LOP3.LUT R141, R173, R23, RZ, 0x3c, !PT ;  /* 0x00000017ad8d7212 */ /* 0x000fca00078e3cff */
[----:B------:R-:W-:Y:S04]  /*1780*/  STG.E.64 desc[UR6][R34.64], R140 ;  /* 0x0000008c22007986 */ /* 0x000fe8000c101b06 */
[----:B------:R-:W2:Y:S04]  /*1790*/  LDG.E.64 R2, desc[UR6][R40.64+0x8] ;  /* 0x0000080628027981 */ /* 0x000ea8000c1e1b00 */
[----:B------:R2:W-:Y:S02]  /*17a0*/  STL.64 [R1+0xb28], R154 ;  /* 0x000b289a01007387 */ /* 0x0005e40000100a00 */
[----:B--2---:R-:W-:-:S02]  /*17b0*/  LOP3.LUT R154, R246, R2, RZ, 0x3c, !PT ;  /* 0x00000002f69a7212 */ /* 0x004fc400078e3cff */
[----:B------:R-:W-:Y:S01]  /*17c0*/  LOP3.LUT R155, R247, R3, RZ, 0x3c, !PT ;  /* 0x00000003f79b7212 */ /* 0x000fe200078e3cff */
[----:B------:R0:W-:Y:S04]  /*17d0*/  STL.64 [R1+0x478], R2 ;  /* 0x0004780201007387 */ /* 0x0001e80000100a00 */
[----:B------:R-:W-:Y:S04]  /*17e0*/  STG.E.64 desc[UR6][R34.64+0x8], R154 ;  /* 0x0000089a22007986 */ /* 0x000fe8000c101b06 */
[----:B0-----:R-:W2:Y:S04]  /*17f0*/  LDG.E.64 R2, desc[UR6][R40.64+0x10] ;  /* 0x0000100628027981 */ /* 0x001ea8000c1e1b00 */
        /* <DEDUP_REMOVED lines=35> */
[----:B0-----:R-:W2:Y:S02]  /*1a30*/  LDG.E.64 R2, desc[UR6][R40.64+0x40] ;  /* 0x0000400628027981 */ /* 0x001ea4000c1e1b00 */
        /* <DEDUP_REMOVED lines=31> */
[----:B------:R0:W-:Y:S04]  /*1c30*/  STL.64 [R1+0xae8], R130 ;  /* 0x000ae88201007387 */ /* 0x0001e80000100a00 */
[----:B------:R2:W-:Y:S01]  /*1c40*/  STL.64 [R1+0x4e0], R20 ;  /* 0x0004e01401007387 */ /* 0x0005e20000100a00 */
[----:B0-----:R-:W-:-:S02]  /*1c50*/  IMAD.MOV.U32 R130, RZ, RZ, R20 ;  /* 0x000000ffff827224 */ /* 0x001fc400078e0014 */
[----:B------:R-:W-:Y:S01]  /*1c60*/  IMAD.MOV.U32 R131, RZ, RZ, R21 ;  /* 0x000000ffff837224 */ /* 0x000fe200078e0015 */
[----:B--2---:R-:W-:Y:S02]  /*1c70*/  LOP3.LUT R20, R228, R2, RZ, 0x3c, !PT ;  /* 0x00000002e4147212 */ /* 0x004fe400078e3cff */
        /* <DEDUP_REMOVED lines=13> */
[----:B------:R0:W-:Y:S02]  /*1d50*/  STL.64 [R1+0xa98], R120 ;  /* 0x000a987801007387 */ /* 0x0001e40000100a00 */
        /* <DEDUP_REMOVED lines=28> */
[----:B------:R-:W-:Y:S02]  /*1f20*/  IMAD.MOV.U32 R117, RZ, RZ, R131 ;  /* 0x000000ffff757224 */ /* 0x000fe400078e0083 */
[----:B------:R-:W-:Y:S02]  /*1f30*/  IMAD.MOV.U32 R130, RZ, RZ, R10 ;  /* 0x000000ffff827224 */ /* 0x000fe400078e000a */
        /* <DEDUP_REMOVED lines=26> */
[----:B------:R0:W-:Y:S01]  /*20e0*/  STL.64 [R1+0xaf0], R38 ;  /* 0x000af02601007387 */ /* 0x0001e20000100a00 */
[----:B--2---:R-:W-:-:S02]  /*20f0*/  LOP3.LUT R4, R216, R2, RZ, 0x3c, !PT ;  /* 0x00000002d8047212 */ /* 0x004fc400078e3cff */
[----:B------:R-:W-:-:S05]  /*2100*/  LOP3.LUT R5, R217, R3, RZ, 0x3c, !PT ;  /* 0x00000003d9057212 */ /* 0x000fca00078e3cff */
[----:B------:R-:W-:Y:S04]  /*2110*/  STG.E.64 desc[UR6][R34.64+0xb0], R4 ;  /* 0x0000b00422007986 */ /* 0x000fe8000c101b06 */
[----:B0-----:R-:W2:Y:S04]  /*2120*/  LDG.E.64 R38, desc[UR6][R40.64+0xb8] ;  /* 0x0000b80628267981 */ /* 0x001ea8000c1e1b00 */
[----:B------:R2:W-:Y:S04]  /*2130*/  STL.64 [R1+0x530], R2 ;  /* 0x0005300201007387 */ /* 0x0005e80000100a00 */
[----:B------:R0:W-:Y:S01]  /*2140*/  STL.64 [R1+0xae0], R46 ;  /* 0x000ae02e01007387 */ /* 0x0001e20000100a00 */
[----:B--2---:R-:W-:-:S02]  /*2150*/  LOP3.LUT R2, R92, R38, RZ, 0x3c, !PT ;  /* 0x000000265c027212 */ /* 0x004fc400078e3cff */
[----:B------:R-:W-:-:S05]  /*2160*/  LOP3.LUT R3, R93, R39, RZ, 0x3c, !PT ;  /* 0x000000275d037212 */ /* 0x000fca00078e3cff */
        /* <DEDUP_REMOVED lines=15> */
[----:B------:R-:W-:-:S05]  /*2260*/  LOP3.LUT R131, R185, R47, RZ, 0x3c, !PT ;  /* 0x0000002fb9837212 */ /* 0x000fca00078e3cff */
[----:B------:R-:W-:Y:S04]  /*2270*/  STG.E.64 desc[UR6][R34.64+0xc8], R130 ;  /* 0x0000c88222007986 */ /* 0x000fe8000c101b06 */
[----:B---3--:R-:W2:Y:S04]  /*2280*/  LDG.E.64 R48, desc[UR6][R40.64+0xd0] ;  /* 0x0000d00628307981 */ /* 0x008ea8000c1e1b00 */
        /* <DEDUP_REMOVED lines=69> */
[----:B0-----:R-:W2:Y:S01]  /*26e0*/  LDG.E.64 R56, desc[UR6][R40.64+0x118] ;  /* 0x0001180628387981 */ /* 0x001ea2000c1e1b00 */
[----:B------:R-:W-:-:S02]  /*26f0*/  IMAD.MOV.U32 R112, RZ, RZ, R120 ;  /* 0x000000ffff707224 */ /* 0x000fc400078e0078 */
[----:B------:R-:W-:Y:S01]  /*2700*/  IMAD.MOV.U32 R113, RZ, RZ, R121 ;  /* 0x000000ffff717224 */ /* 0x000fe200078e0079 */
[----:B------:R0:W-:Y:S01]  /*2710*/  STL.64 [R1+0xa80], R58 ;  /* 0x000a803a01007387 */ /* 0x0001e20000100a00 */
[----:B--2---:R-:W-:Y:S02]  /*2720*/  LOP3.LUT R120, R212, R56, RZ, 0x3c, !PT ;  /* 0x00000038d4787212 */ /* 0x004fe400078e3cff */
        /* <DEDUP_REMOVED lines=8> */
[----:B------:R2:W-:Y:S04]  /*27b0*/  STL.64 [R1+0xa08], R100 ;  /* 0x000a086401007387 */ /* 0x0005e80000100a00 */
[----:B0-----:R-:W3:Y:S04]  /*27c0*/  LDG.E.64 R58, desc[UR6][R40.64+0x128] ;  /* 0x00012806283a7981 */ /* 0x001ee8000c1e1b00 */
[----:B------:R-:W-:Y:S01]  /*27d0*/  STL.64 [R1+0xa70], R60 ;  /* 0x000a703c01007387 */ /* 0x000fe20000100a00 */
[----:B--2---:R-:W-:-:S03]  /*27e0*/  IMAD.MOV.U32 R100, RZ, RZ, R110 ;  /* 0x000000ffff647224 */ /* 0x004fc600078e006e */
[----:B------:R-:W-:Y:S01]  /*27f0*/  STL.64 [R1+0xa60], R62 ;  /* 0x000a603e01007387 */ /* 0x000fe20000100a00 */
[----:B------:R-:W-:Y:S02]  /*2800*/  IMAD.MOV.U32 R101, RZ, RZ, R111 ;  /* 0x000000ffff657224 */ /* 0x000fe400078e006f */
[----:B------:R-:W-:Y:S01]  /*2810*/  IMAD.MOV.U32 R110, RZ, RZ, R118 ;  /* 0x000000ffff6e7224 */ /* 0x000fe200078e0076 */
[----:B------:R-:W-:Y:S01]  /*2820*/  STL.64 [R1+0xa50], R66 ;  /* 0x000a504201007387 */ /* 0x000fe20000100a00 */
[----:B------:R-:W-:-:S03]  /*2830*/  IMAD.MOV.U32 R111, RZ, RZ, R119 ;  /* 0x000000ffff6f7224 */ /* 0x000fc600078e0077 */
[----:B------:R-:W-:Y:S04]  /*2840*/  STL.64 [R1+0xa40], R68 ;  /* 0x000a404401007387 */ /* 0x000fe80000100a00 */
[----:B------:R-:W-:Y:S04]  /*2850*/  STL.64 [R1+0xa30], R70 ;  /* 0x000a304601007387 */ /* 0x000fe80000100a00 */
[----:B------:R0:W-:Y:S04]  /*2860*/  STL.64 [R1+0xa18], R102 ;  /* 0x000a186601007387 */ /* 0x0001e80000100a00 */
[----:B------:R-:W-:Y:S04]  /*2870*/  STL.64 [R1+0xa20], R74 ;  /* 0x000a204a01007387 */ /* 0x000fe80000100a00 */
[----:B------:R-:W2:Y:S04]  /*2880*/  LDL.64 R106, [R1+0x570] ;  /* 0x00057000016a7983 */ /* 0x000ea80000100a00 */
[----:B0-----:R-:W4:Y:S01]  /*2890*/  LDL.64 R102, [R1+0x578] ;  /* 0x0005780001667983 */ /* 0x001f220000100a00 */
[----:B---3--:R-:W-:-:S02]  /*28a0*/  LOP3.LUT R118, R208, R58, RZ, 0x3c, !PT ;  /* 0x0000003ad0767212 */ /* 0x008fc400078e3cff */
[----:B------:R-:W-:-:S05]  /*28b0*/  LOP3.LUT R119, R209, R59, RZ, 0x3c, !PT ;  /* 0x0000003bd1777212 */ /* 0x000fca00078e3cff */
[----:B------:R-:W-:Y:S04]  /*28c0*/  STG.E.64 desc[UR6][R34.64+0x128], R118 ;  /* 0x0001287622007986 */ /* 0x000fe8000c101b06 */
[----:B------:R-:W3:Y:S04]  /*28d0*/  LDG.E.64 R60, desc[UR6][R40.64+0x130] ;  /* 0x00013006283c7981 */ /* 0x000ee8000c1e1b00 */
[----:B------:R3:W-:Y:S02]  /*28e0*/  STL.64 [R1+0x628], R58 ;  /* 0x0006283a01007387 */ /* 0x0007e40000100a00 */
[----:B---3--:R-:W-:-:S02]  /*28f0*/  LOP3.LUT R58, R116, R60, RZ, 0x3c, !PT ;  /* 0x0000003c743a7212 */ /* 0x008fc400078e3cff */
[----:B------:R-:W-:Y:S01]  /*2900*/  LOP3.LUT R59, R117, R61, RZ, 0x3c, !PT ;  /* 0x0000003d753b7212 */ /* 0x000fe200078e3cff */
[----:B------:R0:W-:Y:S04]  /*2910*/  STL.64 [R1+0x640], R60 ;  /* 0x0006403c01007387 */ /* 0x0001e80000100a00 */
[----:B------:R-:W-:Y:S04]  /*2920*/  STG.E.64 desc[UR6][R34.64+0x130], R58 ;  /* 0x0001303a22007986 */ /* 0x000fe8000c101b06 */
[----:B0-----:R-:W3:Y:S02]  /*2930*/  LDG.E.64 R60, desc[UR6][R40.64+0x138] ;  /* 0x00013806283c7981 */ /* 0x001ee4000c1e1b00 */
        /* <DEDUP_REMOVED lines=39> */
[----:B0-----:R-:W4:Y:S02]  /*2bb0*/  LDG.E.64 R70, desc[UR6][R40.64+0x178] ;  /* 0x0001780628467981 */ /* 0x001f24000c1e1b00 */
[----:B----4-:R-:W-:-:S02]  /*2bc0*/  LOP3.LUT R108, R102, R70, RZ, 0x3c, !PT ;  /* 0x00000046666c7212 */ /* 0x010fc400078e3cff */
        /* <DEDUP_REMOVED lines=25> */
[----:B------:R-:W-:Y:S04]  /*2d60*/  STL.64 [R1+0x6f8], R76 ;  /* 0x0006f84c01007387 */ /* 0x000fe80000100a00 */
[----:B------:R0:W-:Y:S04]  /*2d70*/  STL.64 [R1+0x9b8], R86 ;  /* 0x0009b85601007387 */ /* 0x0001e80000100a00 */
[----:B0-----:R-:W3:Y:S01]  /*2d80*/  LDL.64 R86, [R1+0x5b0] ;  /* 0x0005b00001567983 */ /* 0x001ee20000100a00 */
[----:B--2---:R-:W-:-:S02]  /*2d90*/  LOP3.LUT R76, R36, R78, RZ, 0x3c, !PT ;  /* 0x0000004e244c7212 */ /* 0x004fc400078e3cff */
[----:B------:R-:W-:Y:S01]  /*2da0*/  LOP3.LUT R77, R37, R79, RZ, 0x3c, !PT ;  /* 0x0000004f254d7212 */ /* 0x000fe200078e3cff */
[----:B------:R0:W-:Y:S04]  /*2db0*/  STL.64 [R1+0x700], R78 ;  /* 0x0007004e01007387 */ /* 0x0001e80000100a00 */
[----:B------:R-:W-:Y:S04]  /*2dc0*/  STG.E.64 desc[UR6][R34.64+0x1a0], R76 ;  /* 0x0001a04c22007986 */ /* 0x000fe8000c101b06 */
[----:B0-----:R-:W3:Y:S04]  /*2dd0*/  LDG.E.64 R78, desc[UR6][R40.64+0x1a8] ;  /* 0x0001a806284e7981 */ /* 0x001ee8000c1e1b00 */
[----:B------:R0:W-:Y:S04]  /*2de0*/  STL.64 [R1+0x9f8], R98 ;  /* 0x0009f86201007387 */ /* 0x0001e80000100a00 */
[----:B------:R2:W-:Y:S04]  /*2df0*/  STL.64 [R1+0x9f0], R80 ;  /* 0x0009f05001007387 */ /* 0x0005e80000100a00 */
[----:B0-----:R-:W4:Y:S01]  /*2e00*/  LDL.64 R98, [R1+0x5a8] ;  /* 0x0005a80001627983 */ /* 0x001f220000100a00 */
[----:B---3--:R-:W-:-:S02]  /*2e10*/  LOP3.LUT R100, R86, R78, RZ, 0x3c, !PT ;  /* 0x0000004e56647212 */ /* 0x008fc400078e3cff */
[----:B------:R-:W-:Y:S01]  /*2e20*/  LOP3.LUT R101, R87, R79, RZ, 0x3c, !PT ;  /* 0x0000004f57657212 */ /* 0x000fe200078e3cff */
[----:B------:R-:W-:Y:S04]  /*2e30*/  STL.64 [R1+0x710], R78 ;  /* 0x0007104e01007387 */ /* 0x000fe80000100a00 */
[----:B------:R-:W-:Y:S04]  /*2e40*/  STG.E.64 desc[UR6][R34.64+0x1a8], R100 ;  /* 0x0001a86422007986 */ /* 0x000fe8000c101b06 */
[----:B--2---:R-:W4:Y:S04]  /*2e50*/  LDG.E.64 R80, desc[UR6][R40.64+0x1b0] ;  /* 0x0001b00628507981 */ /* 0x004f28000c1e1b00 */
[----:B------:R0:W-:Y:S04]  /*2e60*/  STL.64 [R1+0x9e0], R82 ;  /* 0x0009e05201007387 */ /* 0x0001e80000100a00 */
[----:B------:R2:W-:Y:S04]  /*2e70*/  STL.64 [R1+0x9e8], R96 ;  /* 0x0009e86001007387 */ /* 0x0005e80000100a00 */
[----:B------:R3:W-:Y:S04]  /*2e80*/  STL.64 [R1+0x9d0], R84 ;  /* 0x0009d05401007387 */ /* 0x0007e80000100a00 */
[----:B0-----:R-:W4:Y:S04]  /*2e90*/  LDL.64 R82, [R1+0x5a0] ;  /* 0x0005a00001527983 */ /* 0x001f280000100a00 */
[----:B--2---:R-:W2:Y:S04]  /*2ea0*/  LDL.64 R96, [R1+0x5c8] ;  /* 0x0005c80001607983 */ /* 0x004ea80000100a00 */
[----:B---3--:R-:W3:Y:S04]  /*2eb0*/  LDL.64 R84, [R1+0x5c0] ;  /* 0x0005c00001547983 */ /* 0x008ee80000100a00 */
[----:B------:R0:W-:Y:S04]  /*2ec0*/  STL.64 [R1+0x9d8], R94 ;  /* 0x0009d85e01007387 */ /* 0x0001e80000100a00 */
[----:B------:R1:W-:Y:S04]  /*2ed0*/  STL.64 [R1+0x9c0], R88 ;  /* 0x0009c05801007387 */ /* 0x0003e80000100a00 */
[----:B------:R1:W-:Y:S04]  /*2ee0*/  STL.64 [R1+0x9c8], R90 ;  /* 0x0009c85a01007387 */ /* 0x0003e80000100a00 */
[----:B0-----:R-:W3:Y:S04]  /*2ef0*/  LDL.64 R94, [R1+0x5b8] ;  /* 0x0005b800015e7983 */ /* 0x001ee80000100a00 */
[----:B-1----:R-:W3:Y:S04]  /*2f00*/  LDL.64 R88, [R1+0x5e8] ;  /* 0x0005e80001587983 */ /* 0x002ee80000100a00 */
[----:B------:R-:W3:Y:S04]  /*2f10*/  LDL.64 R90, [R1+0x5d8] ;  /* 0x0005d800015a7983 */ /* 0x000ee80000100a00 */
[----:B------:R-:W-:Y:S04]  /*2f20*/  STL.64 [R1+0x940], R178 ;  /* 0x000940b201007387 */ /* 0x000fe80000100a00 */
[----:B------:R-:W3:Y:S01]  /*2f30*/  LDL.64 R86, [R1+0x600] ;  /* 0x0006000001567983 */ /* 0x000ee20000100a00 */
[----:B----4-:R-:W-:-:S02]  /*2f40*/  LOP3.LUT R78, R98, R80, RZ, 0x3c, !PT ;  /* 0x00000050624e7212 */ /* 0x010fc400078e3cff */
        /* <DEDUP_REMOVED lines=13> */
[----:B0-----:R-:W3:Y:S02]  /*3020*/  LDG.E.64 R82, desc[UR6][R40.64+0x1c8] ;  /* 0x0001c80628527981 */ /* 0x001ee4000c1e1b00 */
[----:B---3--:R-:W-:-:S02]  /*3030*/  LOP3.LUT R96, R84, R82, RZ, 0x3c, !PT ;  /* 0x0000005254607212 */ /* 0x008fc400078e3cff */
        /* <DEDUP_REMOVED lines=8> */
[----:B0-----:R-:W2:Y:S02]  /*30c0*/  LDG.E.64 R84, desc[UR6][R40.64+0x1d8] ;  /* 0x0001d80628547981 */ /* 0x001ea4000c1e1b00 */
        /* <DEDUP_REMOVED lines=23> */
[----:B0-----:R-:W2:Y:S01]  /*3240*/  LDL.64 R182, [R1+0x5f0] ;  /* 0x0005f00001b67983 */ /* 0x001ea20000100a00 */
[----:B---3--:R-:W-:-:S02]  /*3250*/  LOP3.LUT R86, R188, R178, RZ, 0x3c, !PT ;  /* 0x000000b2bc567212 */ /* 0x008fc400078e3cff */
        /* <DEDUP_REMOVED lines=62> */
[----:B------:R-:W-:Y:S04]  /*3640*/  STL.64 [R1+0x820], R160 ;  /* 0x000820a001007387 */ /* 0x000fe80000100a00 */
[----:B------:R0:W-:Y:S04]  /*3650*/  STL.64 [R1+0x8], R154 ;  /* 0x0000089a01007387 */ /* 0x0001e80000100a00 */
[----:B------:R1:W-:Y:S04]  /*3660*/  STL.64 [R1+0x8c0], R156 ;  /* 0x0008c09c01007387 */ /* 0x0003e80000100a00 */
[----:B0-----:R-:W3:Y:S01]  /*3670*/  LDL.LU.64 R154, [R1+0xb28] ;  /* 0x000b2800019a7983 */ /* 0x001ee20000300a00 */
[----:B--2---:R-:W-:-:S02]  /*3680*/  LOP3.LUT R160, R156, R158, RZ, 0x3c, !PT ;  /* 0x0000009e9ca07212 */ /* 0x004fc400078e3cff */
[----:B------:R-:W-:-:S05]  /*3690*/  LOP3.LUT R161, R157, R159, RZ, 0x3c, !PT ;  /* 0x0000009f9da17212 */ /* 0x000fca00078e3cff */
[----:B------:R-:W-:Y:S04]  /*36a0*/  STG.E.64 desc[UR6][R34.64+0x250], R160 ;  /* 0x000250a022007986 */ /* 0x000fe8000c101b06 */
[----:B-1----:R-:W2:Y:S04]  /*36b0*/  LDG.E.64 R156, desc[UR6][R40.64+0x258] ;  /* 0x00025806289c7981 */ /* 0x002ea8000c1e1b00 */
[----:B------:R-:W-:Y:S04]  /*36c0*/  STL.64 [R1+0x828], R158 ;  /* 0x0008289e01007387 */ /* 0x000fe80000100a00 */
[----:B------:R0:W-:Y:S04]  /*36d0*/  STL.64 [R1+0x18], R152 ;  /* 0x0000189801007387 */ /* 0x0001e80000100a00 */
[----:B---3--:R1:W-:Y:S04]  /*36e0*/  STL.64 [R1+0x8b8], R154 ;  /* 0x0008b89a01007387 */ /* 0x0083e80000100a00 */
        /* <DEDUP_REMOVED lines=20> */
[----:B-1----:R-:W3:Y:S04]  /*3830*/  LDG.E.64 R150, desc[UR6][R40.64+0x270] ;  /* 0x0002700628967981 */ /* 0x002ee8000c1e1b00 */
[----:B------:R-:W-:Y:S04]  /*3840*/  STL.64 [R1+0x7f8], R152 ;  /* 0x0007f89801007387 */ /* 0x000fe80000100a00 */
[----:B------:R0:W-:Y:S04]  /*3850*/  STL.64 [R1+0x38], R146 ;  /* 0x0000389201007387 */ /* 0x0001e80000100a00 */
[----:B------:R1:W-:Y:S04]  /*3860*/  STL.64 [R1+0x48], R30 ;  /* 0x0000481e01007387 */ /* 0x0003e80000100a00 */
[----:B0-----:R-:W2:Y:S01]  /*3870*/  LDL.LU.64 R146, [R1+0xaf8] ;  /* 0x000af80001927983 */ /* 0x001ea20000300a00 */
[----:B---3--:R-:W-:-:S02]  /*3880*/  LOP3.LUT R152, R148, R150, RZ, 0x3c, !PT ;  /* 0x0000009694987212 */ /* 0x008fc400078e3cff */
[----:B------:R-:W-:-:S05]  /*3890*/  LOP3.LUT R153, R149, R151, RZ, 0x3c, !PT ;  /* 0x0000009795997212 */ /* 0x000fca00078e3cff */
[----:B------:R-:W-:Y:S04]  /*38a0*/  STG.E.64 desc[UR6][R34.64+0x270], R152 ;  /* 0x0002709822007986 */ /* 0x000fe8000c101b06 */
[----:B-1----:R-:W2:Y:S04]  /*38b0*/  LDG.E.64 R30, desc[UR6][R40.64+0x278] ;  /* 0x00027806281e7981 */ /* 0x002ea8000c1e1b00 */
[----:B------:R-:W-:Y:S04]  /*38c0*/  STL.64 [R1+0x7e8], R150 ;  /* 0x0007e89601007387 */ /* 0x000fe80000100a00 */
[----:B------:R0:W-:Y:S04]  /*38d0*/  STL.64 [R1+0x20], R144 ;  /* 0x0000209001007387 */ /* 0x0001e80000100a00 */
[----:B------:R1:W-:Y:S04]  /*38e0*/  STL.64 [R1+0x58], R26 ;  /* 0x0000581a01007387 */ /* 0x0003e80000100a00 */
        /* <DEDUP_REMOVED lines=14> */
[----:B------:R0:W-:Y:S04]  /*39d0*/  STL.64 [R1], R140 ;  /* 0x0000008c01007387 */ /* 0x0001e80000100a00 */
[----:B------:R1:W-:Y:S04]  /*39e0*/  STL.64 [R1+0x78], R18 ;  /* 0x0000781201007387 */ /* 0x0003e80000100a00 */
[----:B0-----:R-:W3:Y:S01]  /*39f0*/  LDL.LU.64 R140, [R1+0xb30] ;  /* 0x000b3000018c7983 */ /* 0x001ee20000300a00 */
[----:B--2---:R-:W-:-:S02]  /*3a00*/  LOP3.LUT R146, R142, R22, RZ, 0x3c, !PT ;  /* 0x000000168e927212 */ /* 0x004fc400078e3cff */
[----:B------:R-:W-:-:S05]  /*3a10*/  LOP3.LUT R147, R143, R23, RZ, 0x3c, !PT ;  /* 0x000000178f937212 */ /* 0x000fca00078e3cff */
[----:B------:R-:W-:Y:S04]  /*3a20*/  STG.E.64 desc[UR6][R34.64+0x288], R146 ;  /* 0x0002889222007986 */ /* 0x000fe8000c101b06 */
[----:B-1----:R-:W3:Y:S04]  /*3a30*/  LDG.E.64 R18, desc[UR6][R40.64+0x290] ;  /* 0x0002900628127981 */ /* 0x002ee8000c1e1b00 */
[----:B------:R3:W-:Y:S04]  /*3a40*/  STL.64 [R1+0x890], R144 ;  /* 0x0008909001007387 */ /* 0x0007e80000100a00 */
[----:B------:R0:W-:Y:S01]  /*3a50*/  STL.64 [R1+0x88], R14 ;  /* 0x0000880e01007387 */ /* 0x0001e20000100a00 */
[----:B---3--:R-:W-:-:S02]  /*3a60*/  LOP3.LUT R144, R140, R18, RZ, 0x3c, !PT ;  /* 0x000000128c907212 */ /* 0x008fc400078e3cff */
        /* <DEDUP_REMOVED lines=23> */
[----:B0-----:R-:W3:Y:S01]  /*3be0*/  LDL.LU.64 R130, [R1+0xae8] ;  /* 0x000ae80001827983 */ /* 0x001ee20000300a00 */
[----:B--2---:R-:W-:-:S02]  /*3bf0*/  LOP3.LUT R16, R132, R2, RZ, 0x3c, !PT ;  /* 0x0000000284107212 */ /* 0x004fc400078e3cff */
[----:B------:R-:W-:Y:S01]  /*3c00*/  LOP3.LUT R17, R133, R3, RZ, 0x3c, !PT ;  /* 0x0000000385117212 */ /* 0x000fe200078e3cff */
[----:B------:R0:W-:Y:S04]  /*3c10*/  STL.64 [R1+0x768], R2 ;  /* 0x0007680201007387 */ /* 0x0001e80000100a00 */
[----:B------:R-:W-:Y:S04]  /*3c20*/  STG.E.64 desc[UR6][R34.64+0x2b0], R16 ;  /* 0x0002b01022007986 */ /* 0x000fe8000c101b06 */
[----:B0-----:R-:W3:Y:S04]  /*3c30*/  LDG.E.64 R2, desc[UR6][R40.64+0x2b8] ;  /* 0x0002b80628027981 */ /* 0x001ee8000c1e1b00 */
[----:B------:R-:W-:Y:S04]  /*3c40*/  STL.64 [R1+0x798], R14 ;  /* 0x0007980e01007387 */ /* 0x000fe80000100a00 */
[----:B------:R0:W-:Y:S04]  /*3c50*/  STL.64 [R1+0xd8], R128 ;  /* 0x0000d88001007387 */ /* 0x0001e80000100a00 */
[----:B0-----:R-:W2:Y:S01]  /*3c60*/  LDL.LU.64 R128, [R1+0xad8] ;  /* 0x000ad80001807983 */ /* 0x001ea20000300a00 */
[----:B---3--:R-:W-:-:S02]  /*3c70*/  LOP3.LUT R14, R130, R2, RZ, 0x3c, !PT ;  /* 0x00000002820e7212 */ /* 0x008fc400078e3cff */
[----:B------:R-:W-:Y:S01]  /*3c80*/  LOP3.LUT R15, R131, R3, RZ, 0x3c, !PT ;  /* 0x00000003830f7212 */ /* 0x000fe200078e3cff */
[----:B------:R0:W-:Y:S04]  /*3c90*/  STL.64 [R1+0x738], R2 ;  /* 0x0007380201007387 */ /* 0x0001e80000100a00 */
        /* <DEDUP_REMOVED lines=86> */
[----:B------:R-:W-:Y:S04]  /*4200*/  STL.64 [R1+0x888], R142 ;  /* 0x0008888e01007387 */ /* 0x000fe80000100a00 */
[----:B------:R-:W-:Y:S04]  /*4210*/  STL.64 [R1+0x878], R138 ;  /* 0x0008788a01007387 */ /* 0x000fe80000100a00 */
[----:B------:R-:W-:Y:S04]  /*4220*/  STL.64 [R1+0x870], R136 ;  /* 0x0008708801007387 */ /* 0x000fe80000100a00 */
[----:B------:R-:W-:Y:S04]  /*4230*/  STL.64 [R1+0x778], R6 ;  /* 0x0007780601007387 */ /* 0x000fe80000100a00 */
[----:B------:R-:W-:Y:S04]  /*4240*/  STL.64 [R1+0x868], R134 ;  /* 0x0008688601007387 */ /* 0x000fe80000100a00 */
[----:B0-----:R-:W3:Y:S04]  /*4250*/  LDL.LU.64 R38, [R1+0xaf0] ;  /* 0x000af00001267983 */ /* 0x001ee80000300a00 */
[----:B-1----:R-:W3:Y:S04]  /*4260*/  LDL.LU.64 R46, [R1+0xae0] ;  /* 0x000ae000012e7983 */ /* 0x002ee80000300a00 */
[----:B------:R-:W-:Y:S04]  /*4270*/  STL.64 [R1+0x858], R130 ;  /* 0x0008588201007387 */ /* 0x000fe80000100a00 */
[----:B--2---:R-:W2:Y:S04]  /*4280*/  LDL.LU.64 R48, [R1+0xad0] ;  /* 0x000ad00001307983 */ /* 0x004ea80000300a00 */
[----:B------:R-:W-:Y:S04]  /*4290*/  STL.64 [R1+0x850], R128 ;  /* 0x0008508001007387 */ /* 0x000fe80000100a00 */
[----:B----4-:R-:W4:Y:S04]  /*42a0*/  LDL.LU.64 R50, [R1+0xac0] ;  /* 0x000ac00001327983 */ /* 0x010f280000300a00 */
[----:B------:R-:W-:Y:S04]  /*42b0*/  STL.64 [R1+0x848], R126 ;  /* 0x0008487e01007387 */ /* 0x000fe80000100a00 */
[----:B------:R-:W2:Y:S04]  /*42c0*/  LDL.LU.64 R52, [R1+0xab0] ;  /* 0x000ab00001347983 */ /* 0x000ea80000300a00 */
[----:B------:R-:W-:Y:S04]  /*42d0*/  STL.64 [R1+0x840], R124 ;  /* 0x0008407c01007387 */ /* 0x000fe80000100a00 */
[----:B------:R-:W4:Y:S04]  /*42e0*/  LDL.LU.64 R54, [R1+0xaa0] ;  /* 0x000aa00001367983 */ /* 0x000f280000300a00 */
[----:B------:R-:W2:Y:S04]  /*42f0*/  LDL.LU.64 R56, [R1+0xa90] ;  /* 0x000a900001387983 */ /* 0x000ea80000300a00 */
[----:B------:R-:W-:Y:S04]  /*4300*/  STL.64 [R1+0x838], R120 ;  /* 0x0008387801007387 */ /* 0x000fe80000100a00 */
[----:B------:R-:W4:Y:S04]  /*4310*/  LDL.LU.64 R58, [R1+0xa80] ;  /* 0x000a8000013a7983 */ /* 0x000f280000300a00 */
[----:B------:R-:W-:Y:S04]  /*4320*/  STL.64 [R1+0x918], R118 ;  /* 0x0009187601007387 */ /* 0x000fe80000100a00 */
[----:B------:R-:W2:Y:S04]  /*4330*/  LDL.LU.64 R60, [R1+0xa70] ;  /* 0x000a7000013c7983 */ /* 0x000ea80000300a00 */
[----:B------:R-:W-:Y:S04]  /*4340*/  STL.64 [R1+0x920], R116 ;  /* 0x0009207401007387 */ /* 0x000fe80000100a00 */
[----:B------:R-:W4:Y:S04]  /*4350*/  LDL.LU.64 R62, [R1+0xa60] ;  /* 0x000a6000013e7983 */ /* 0x000f280000300a00 */
[----:B------:R-:W-:Y:S04]  /*4360*/  STL.64 [R1+0x928], R114 ;  /* 0x0009287201007387 */ /* 0x000fe80000100a00 */
[----:B------:R-:W2:Y:S04]  /*4370*/  LDL.LU.64 R66, [R1+0xa50] ;  /* 0x000a500001427983 */ /* 0x000ea80000300a00 */
[----:B------:R-:W-:Y:S04]  /*4380*/  STL.64 [R1+0x930], R112 ;  /* 0x0009307001007387 */ /* 0x000fe80000100a00 */
[----:B------:R0:W-:Y:S04]  /*4390*/  STL.64 [R1+0x178], R108 ;  /* 0x0001786c01007387 */ /* 0x0001e80000100a00 */
[----:B0-----:R-:W4:Y:S01]  /*43a0*/  LDL.LU.64 R108, [R1+0xa38] ;  /* 0x000a3800016c7983 */ /* 0x001f220000300a00 */
[----:B---3--:R-:W-:-:S02]  /*43b0*/  LOP3.LUT R122, R110, R2, RZ, 0x3c, !PT ;  /* 0x000000026e7a7212 */ /* 0x008fc400078e3cff */
[----:B------:R-:W-:Y:S01]  /*43c0*/  LOP3.LUT R123, R111, R3, RZ, 0x3c, !PT ;  /* 0x000000036f7b7212 */ /* 0x000fe200078e3cff */
[----:B------:R0:W-:Y:S04]  /*43d0*/  STL.64 [R1+0x670], R2 ;  /* 0x0006700201007387 */ /* 0x0001e80000100a00 */
[----:B------:R-:W-:Y:S04]  /*43e0*/  STG.E.64 desc[UR6][R34.64+0x308], R122 ;  /* 0x0003087a22007986 */ /* 0x000fe8000c101b06 */
[----:B0-----:R-:W4:Y:S04]  /*43f0*/  LDG.E.64 R2, desc[UR6][R40.64+0x310] ;  /* 0x0003100628027981 */ /* 0x001f28000c1e1b00 */
[----:B------:R0:W-:Y:S04]  /*4400*/  STL.64 [R1+0x188], R106 ;  /* 0x0001886a01007387 */ /* 0x0001e80000100a00 */
[----:B0-----:R-:W3:Y:S01]  /*4410*/  LDL.LU.64 R106, [R1+0xa28] ;  /* 0x000a2800016a7983 */ /* 0x001ee20000300a00 */
[----:B----4-:R-:W-:-:S02]  /*4420*/  LOP3.LUT R130, R108, R2, RZ, 0x3c, !PT ;  /* 0x000000026c827212 */ /* 0x010fc400078e3cff */
[----:B------:R-:W-:Y:S01]  /*4430*/  LOP3.LUT R131, R109, R3, RZ, 0x3c, !PT ;  /* 0x000000036d837212 */ /* 0x000fe200078e3cff */
[----:B------:R0:W-:Y:S04]  /*4440*/  STL.64 [R1+0x660], R2 ;  /* 0x0006600201007387 */ /* 0x0001e80000100a00 */
[----:B------:R-:W-:Y:S04]  /*4450*/  STG.E.64 desc[UR6][R34.64+0x310], R130 ;  /* 0x0003108222007986 */ /* 0x000fe8000c101b06 */
[----:B0-----:R-:W3:Y:S04]  /*4460*/  LDG.E.64 R2, desc[UR6][R40.64+0x318] ;  /* 0x0003180628027981 */ /* 0x001ee8000c1e1b00 */
        /* <DEDUP_REMOVED lines=35> */
[----:B------:R-:W-:Y:S04]  /*46a0*/  STL.64 [R1+0x938], R110 ;  /* 0x0009386e01007387 */ /* 0x000fe80000100a00 */
[----:B------:R0:W-:Y:S04]  /*46b0*/  STL.64 [R1+0x1e8], R90 ;  /* 0x0001e85a01007387 */ /* 0x0001e80000100a00 */
[----:B0-----:R-:W3:Y:S01]  /*46c0*/  LDL.LU.64 R90, [R1+0x9c8] ;  /* 0x0009c800015a7983 */ /* 0x001ee20000300a00 */
[----:B----4-:R-:W-:-:S02]  /*46d0*/  LOP3.LUT R110, R94, R2, RZ, 0x3c, !PT ;  /* 0x000000025e6e7212 */ /* 0x010fc400078e3cff */
[----:B------:R-:W-:Y:S01]  /*46e0*/  LOP3.LUT R111, R95, R3, RZ, 0x3c, !PT ;  /* 0x000000035f6f7212 */ /* 0x000fe200078e3cff */
[----:B------:R0:W-:Y:S04]  /*46f0*/  STL.64 [R1+0x4b8], R2 ;  /* 0x0004b80201007387 */ /* 0x0001e80000100a00 */
[----:B------:R-:W-:Y:S04]  /*4700*/  STG.E.64 desc[UR6][R34.64+0x340], R110 ;  /* 0x0003406e22007986 */ /* 0x000fe8000c101b06 */
[----:B0-----:R-:W3:Y:S04]  /*4710*/  LDG.E.64 R2, desc[UR6][R40.64+0x348] ;  /* 0x0003480628027981 */ /* 0x001ee8000c1e1b00 */
        /* <DEDUP_REMOVED lines=56> */
[----:B------:R-:W-:Y:S04]  /*4aa0*/  STL.64 [R1+0xb0], R4 ;  /* 0x0000b00401007387 */ /* 0x000fe80000100a00 */
[----:B------:R0:W-:Y:S04]  /*4ab0*/  STL.64 [R1+0x190], R74 ;  /* 0x0001904a01007387 */ /* 0x0001e80000100a00 */
[----:B0-----:R-:W3:Y:S01]  /*4ac0*/  LDL.LU.64 R74, [R1+0xa20] ;  /* 0x000a2000014a7983 */ /* 0x001ee20000300a00 */
[----:B----4-:R-:W-:-:S02]  /*4ad0*/  LOP3.LUT R82, R76, R2, RZ, 0x3c, !PT ;  /* 0x000000024c527212 */ /* 0x010fc400078e3cff */
[----:B------:R-:W-:-:S05]  /*4ae0*/  LOP3.LUT R83, R77, R3, RZ, 0x3c, !PT ;  /* 0x000000034d537212 */ /* 0x000fca00078e3cff */
[----:B------:R-:W-:Y:S04]  /*4af0*/  STG.E.64 desc[UR6][R34.64+0x380], R82 ;  /* 0x0003805222007986 */ /* 0x000fe8000c101b06 */
[----:B------:R-:W3:Y:S04]  /*4b00*/  LDG.E.64 R4, desc[UR6][R40.64+0x388] ;  /* 0x0003880628047981 */ /* 0x000ee8000c1e1b00 */
[----:B------:R-:W-:Y:S04]  /*4b10*/  STL.64 [R1+0x988], R88 ;  /* 0x0009885801007387 */ /* 0x000fe80000100a00 */
[----:B------:R0:W-:Y:S04]  /*4b20*/  STL.64 [R1+0x180], R70 ;  /* 0x0001804601007387 */ /* 0x0001e80000100a00 */
[----:B0-----:R-:W4:Y:S01]  /*4b30*/  LDL.LU.64 R70, [R1+0xa30] ;  /* 0x000a300001467983 */ /* 0x001f220000300a00 */
[----:B---3--:R-:W-:-:S02]  /*4b40*/  LOP3.LUT R88, R74, R4, RZ, 0x3c, !PT ;  /* 0x000000044a587212 */ /* 0x008fc400078e3cff */
[----:B------:R-:W-:-:S05]  /*4b50*/  LOP3.LUT R89, R75, R5, RZ, 0x3c, !PT ;  /* 0x000000054b597212 */ /* 0x000fca00078e3cff */
[----:B------:R-:W-:Y:S04]  /*4b60*/  STG.E.64 desc[UR6][R34.64+0x388], R88 ;  /* 0x0003885822007986 */ /* 0x000fe8000c101b06 */
[----:B------:R-:W4:Y:S04]  /*4b70*/  LDG.E.64 R6, desc[UR6][R40.64+0x390] ;  /* 0x0003900628067981 */ /* 0x000f28000c1e1b00 */
        /* <DEDUP_REMOVED lines=32> */
[----:B------:R0:W-:Y:S01]  /*4d80*/  STL.64 [R1+0x2c8], R18 ;  /* 0x0002c81201007387 */ /* 0x0001e20000100a00 */
[----:B--2---:R-:W-:Y:S02]  /*4d90*/  LOP3.LUT R112, R58, R16, RZ, 0x3c, !PT ;  /* 0x000000103a707212 */ /* 0x004fe400078e3cff */
        /* <DEDUP_REMOVED lines=55> */
[----:B------:R2:W-:Y:S04]  /*5110*/  STL.64 [R1+0x218], R176 ;  /* 0x000218b001007387 */ /* 0x0005e80000100a00 */
[----:B0-----:R-:W4:Y:S04]  /*5120*/  LDL.LU.64 R182, [R1+0x468] ;  /* 0x0004680001b67983 */ /* 0x001f280000300a00 */
[----:B-1----:R-:W4:Y:S04]  /*5130*/  LDL.LU.64 R178, [R1+0x470] ;  /* 0x0004700001b27983 */ /* 0x002f280000300a00 */
[----:B------:R0:W-:Y:S04]  /*5140*/  STL.64 [R1+0x990], R86 ;  /* 0x0009905601007387 */ /* 0x0001e80000100a00 */
[----:B--2---:R-:W2:Y:S04]  /*5150*/  LDL.LU.64 R176, [R1+0x478] ;  /* 0x0004780001b07983 */ /* 0x004ea80000300a00 */
[----:B0-----:R-:W2:Y:S01]  /*5160*/  LDG.E.64 R86, desc[UR6][R40.64+0x8] ;  /* 0x0000080628567981 */ /* 0x001ea2000c1e1b00 */
[----:B---3--:R-:W-:-:S02]  /*5170*/  LOP3.LUT R144, R84, R172, R174, 0x96, !PT ;  /* 0x000000ac54907212 */ /* 0x008fc400078e96ae */
[----:B------:R-:W-:Y:S02]  /*5180*/  LOP3.LUT R145, R85, R173, R175, 0x96, !PT ;  /* 0x000000ad55917212 */ /* 0x000fe400078e96af */
[----:B------:R-:W4:Y:S04]  /*5190*/  LDG.E.64 R84, desc[UR6][R40.64+0x10] ;  /* 0x0000100628547981 */ /* 0x000f28000c1e1b00 */
[----:B------:R-:W3:Y:S04]  /*51a0*/  LDG.E.64 R172, desc[UR6][R40.64+0x18] ;  /* 0x0000180628ac7981 */ /* 0x000ee8000c1e1b00 */
[----:B------:R-:W-:Y:S04]  /*51b0*/  STL.64 [R1+0x2a0], R140 ;  /* 0x0002a08c01007387 */ /* 0x000fe80000100a00 */
[----:B------:R0:W-:Y:S04]  /*51c0*/  STL.64 [R1+0x200], R188 ;  /* 0x000200bc01007387 */ /* 0x0001e80000100a00 */
[----:B------:R1:W-:Y:S04]  /*51d0*/  STL.64 [R1+0x300], R132 ;  /* 0x0003008401007387 */ /* 0x0003e80000100a00 */
[----:B------:R1:W-:Y:S04]  /*51e0*/  STL.64 [R1+0x310], R130 ;  /* 0x0003108201007387 */ /* 0x0003e80000100a00 */
[----:B0-----:R-:W3:Y:S04]  /*51f0*/  LDL.LU.64 R188, [R1+0x460] ;  /* 0x0004600001bc7983 */ /* 0x001ee80000300a00 */
[----:B-1----:R-:W3:Y:S04]  /*5200*/  LDL.LU.64 R132, [R1+0x458] ;  /* 0x0004580001847983 */ /* 0x002ee80000300a00 */
[----:B------:R-:W3:Y:S01]  /*5210*/  LDL.LU.64 R130, [R1+0x450] ;  /* 0x0004500001827983 */ /* 0x000ee20000300a00 */
[----:B--2---:R-:W-:-:S03]  /*5220*/  LOP3.LUT R142, R86, R246, R176, 0x96, !PT ;  /* 0x000000f6568e7212 */ /* 0x004fc600078e96b0 */
[----:B------:R0:W-:Y:S01]  /*5230*/  STL.64 [R1+0x240], R164 ;  /* 0x000240a401007387 */ /* 0x0001e20000100a00 */
[----:B------:R-:W-:-:S03]  /*5240*/  LOP3.LUT R143, R87, R247, R177, 0x96, !PT ;  /* 0x000000f7578f7212 */ /* 0x000fc600078e96b1 */
[----:B------:R-:W2:Y:S04]  /*5250*/  LDG.E.64 R246, desc[UR6][R40.64+0x30] ;  /* 0x0000300628f67981 */ /* 0x000ea8000c1e1b00 */
[----:B------:R1:W-:Y:S04]  /*5260*/  STL.64 [R1+0x238], R166 ;  /* 0x000238a601007387 */ /* 0x0003e80000100a00 */
[----:B0-----:R-:W2:Y:S04]  /*5270*/  LDL.LU.64 R164, [R1+0x448] ;  /* 0x0004480001a47983 */ /* 0x001ea80000300a00 */
[----:B------:R-:W2:Y:S04]  /*5280*/  LDL.LU.64 R176, [R1+0x420] ;  /* 0x0004200001b07983 */ /* 0x000ea80000300a00 */
[----:B-1----:R-:W2:Y:S04]  /*5290*/  LDL.LU.64 R166, [R1+0x440] ;  /* 0x0004400001a67983 */ /* 0x002ea80000300a00 */
[----:B------:R0:W-:Y:S04]  /*52a0*/  STL.64 [R1+0x228], R170 ;  /* 0x000228aa01007387 */ /* 0x0001e80000100a00 */
[----:B------:R-:W-:Y:S04]  /*52b0*/  STL.64 [R1+0x318], R128 ;  /* 0x0003188001007387 */ /* 0x000fe80000100a00 */
[----:B------:R-:W-:Y:S04]  /*52c0*/  STL.64 [R1+0x338], R118 ;  /* 0x0003387601007387 */ /* 0x000fe80000100a00 */
[----:B0-----:R-:W2:Y:S04]  /*52d0*/  LDL.LU.64 R170, [R1+0x430] ;  /* 0x0004300001aa7983 */ /* 0x001ea80000300a00 */
[----:B------:R0:W-:Y:S04]  /*52e0*/  STL.64 [R1+0x230], R168 ;  /* 0x000230a801007387 */ /* 0x0001e80000100a00 */
[----:B------:R-:W2:Y:S04]  /*52f0*/  LDL.LU.64 R174, [R1+0x428] ;  /* 0x0004280001ae7983 */ /* 0x000ea80000300a00 */
[----:B------:R1:W-:Y:S04]  /*5300*/  STL.64 [R1+0x328], R124 ;  /* 0x0003287c01007387 */ /* 0x0003e80000100a00 */
[----:B0-----:R-:W2:Y:S01]  /*5310*/  LDL.LU.64 R168, [R1+0x438] ;  /* 0x0004380001a87983 */ /* 0x001ea20000300a00 */
[----:B----4-:R-:W-:-:S02]  /*5320*/  LOP3.LUT R140, R84, R250, R178, 0x96, !PT ;  /* 0x000000fa548c7212 */ /* 0x010fc400078e96b2 */
[----:B------:R-:W-:Y:S02]  /*5330*/  LOP3.LUT R141, R85, R251, R179, 0x96, !PT ;  /* 0x000000fb558d7212 */ /* 0x000fe400078e96b3 */
[----:B---3--:R-:W-:Y:S01]  /*5340*/  LOP3.LUT R138, R172, R248, R182, 0x96, !PT ;  /* 0x000000f8ac8a7212 */ /* 0x008fe200078e96b6 */
[----:B------:R-:W3:Y:S01]  /*5350*/  LDG.E.64 R250, desc[UR6][R40.64+0x20] ;  /* 0x0000200628fa7981 */ /* 0x000ee2000c1e1b00 */
[----:B------:R-:W-:-:S03]  /*5360*/  LOP3.LUT R139, R173, R249, R183, 0x96, !PT ;  /* 0x000000f9ad8b7212 */ /* 0x000fc600078e96b7 */
[----:B------:R-:W4:Y:S04]  /*5370*/  LDG.E.64 R248, desc[UR6][R40.64+0x28] ;  /* 0x0000280628f87981 */ /* 0x000f28000c1e1b00 */
[----:B------:R-:W2:Y:S04]  /*5380*/  LDG.E.64 R172, desc[UR6][R40.64+0x38] ;  /* 0x0000380628ac7981 */ /* 0x000ea8000c1e1b00 */
[----:B------:R-:W2:Y:S04]  /*5390*/  LDL.LU.64 R178, [R1+0x418] ;  /* 0x0004180001b27983 */ /* 0x000ea80000300a00 */
[----:B------:R-:W2:Y:S01]  /*53a0*/  LDL.LU.64 R182, [R1+0x410] ;  /* 0x0004100001b67983 */ /* 0x000ea20000300a00 */
[----:B---3--:R-:W-:-:S02]  /*53b0*/  LOP3.LUT R136, R250, R238, R188, 0x96, !PT ;  /* 0x000000eefa887212 */ /* 0x008fc400078e96bc */
[----:B------:R-:W-:Y:S02]  /*53c0*/  LOP3.LUT R137, R251, R239, R189, 0x96, !PT ;  /* 0x000000effb897212 */ /* 0x000fe400078e96bd */
[----:B----4-:R-:W-:Y:S01]  /*53d0*/  LOP3.LUT R134, R248, R242, R132, 0x96, !PT ;  /* 0x000000f2f8867212 */ /* 0x010fe200078e9684 */
[----:B------:R-:W3:Y:S01]  /*53e0*/  LDG.E.64 R250, desc[UR6][R40.64+0x40] ;  /* 0x0000400628fa7981 */ /* 0x000ee2000c1e1b00 */
[----:B------:R-:W-:-:S03]  /*53f0*/  LOP3.LUT R135, R249, R243, R133, 0x96, !PT ;  /* 0x000000f3f9877212 */ /* 0x000fc600078e9685 */
[----:B------:R-:W4:Y:S01]  /*5400*/  LDG.E.64 R242, desc[UR6][R40.64+0x60] ;  /* 0x0000600628f27981 */ /* 0x000f22000c1e1b00 */
[----:B--2---:R-:W-:Y:S02]  /*5410*/  LOP3.LUT R132, R246, R244, R130, 0x96, !PT ;  /* 0x000000f4f6847212 */ /* 0x004fe400078e9682 */
[----:B------:R-:W-:Y:S01]  /*5420*/  LOP3.LUT R133, R247, R245, R131, 0x96, !PT ;  /* 0x000000f5f7857212 */ /* 0x000fe200078e9683 */
[----:B------:R-:W2:Y:S04]  /*5430*/  LDL.LU.64 R188, [R1+0x408] ;  /* 0x0004080001bc7983 */ /* 0x000ea80000300a00 */
[----:B------:R-:W1:Y:S01]  /*5440*/  LDG.E.64 R246, desc[UR6][R40.64+0x50] ;  /* 0x0000500628f67981 */ /* 0x000e62000c1e1b00 */
[----:B------:R-:W-:Y:S02]  /*5450*/  LOP3.LUT R130, R172, R240, R164, 0x96, !PT ;  /* 0x000000f0ac827212 */ /* 0x000fe400078e96a4 */
[----:B------:R-:W-:Y:S01]  /*5460*/  LOP3.LUT R131, R173, R241, R165, 0x96, !PT ;  /* 0x000000f1ad837212 */ /* 0x000fe200078e96a5 */
[----:B------:R-:W2:Y:S04]  /*5470*/  LDG.E.64 R244, desc[UR6][R40.64+0x58] ;  /* 0x0000580628f47981 */ /* 0x000ea8000c1e1b00 */
[----:B------:R-:W2:Y:S04]  /*5480*/  LDG.E.64 R172, desc[UR6][R40.64+0x78] ;  /* 0x0000780628ac7981 */ /* 0x000ea8000c1e1b00 */
[----:B------:R-:W2:Y:S04]  /*5490*/  LDG.E.64 R248, desc[UR6][R40.64+0x48] ;  /* 0x0000480628f87981 */ /* 0x000ea8000c1e1b00 */
[----:B------:R-:W2:Y:S04]  /*54a0*/  LDG.E.64 R240, desc[UR6][R40.64+0x68] ;  /* 0x0000680628f07981 */ /* 0x000ea8000c1e1b00 */
[----:B------:R-:W2:Y:S04]  /*54b0*/  LDG.E.64 R238, desc[UR6][R40.64+0x70] ;  /* 0x0000700628ee7981 */ /* 0x000ea8000c1e1b00 */
[----:B------:R2:W-:Y:S04]  /*54c0*/  STL.64 [R1+0x330], R120 ;  /* 0x0003307801007387 */ /* 0x0005e80000100a00 */
[----:B------:R0:W-:Y:S04]  /*54d0*/  STL.64 [R1+0x350], R106 ;  /* 0x0003506a01007387 */ /* 0x0001e80000100a00 */
[----:B------:R0:W-:Y:S04]  /*54e0*/  STL.64 [R1+0x320], R126 ;  /* 0x0003207e01007387 */ /* 0x0001e80000100a00 */
[----:B------:R-:W-:Y:S04]  /*54f0*/  STL.64 [R1+0x358], R96 ;  /* 0x0003586001007387 */ /* 0x000fe80000100a00 */
[----:B------:R0:W-:Y:S04]  /*5500*/  STL.64 [R1+0x340], R110 ;  /* 0x0003406e01007387 */ /* 0x0001e80000100a00 */
[----:B------:R0:W-:Y:S04]  /*5510*/  STL.64 [R1+0x348], R108 ;  /* 0x0003486c01007387 */ /* 0x0001e80000100a00 */
[----:B------:R-:W2:Y:S01]  /*5520*/  LDG.E.64 R164, desc[UR6][R40.64+0x100] ;  /* 0x0001000628a47981 */ /* 0x000ea2000c1e1b00 */
[----:B---3--:R-:W-:-:S02]  /*5530*/  LOP3.LUT R128, R250, R222, R166, 0x96, !PT ;  /* 0x000000defa807212 */ /* 0x008fc400078e96a6 */
[----:B------:R-:W-:Y:S02]  /*5540*/  LOP3.LUT R129, R251, R223, R167, 0x96, !PT ;  /* 0x000000dffb817212 */ /* 0x000fe400078e96a7 */
[----:B----4-:R-:W-:Y:S01]  /*5550*/  LOP3.LUT R118, R242, R236, R176, 0x96, !PT ;  /* 0x000000ecf2767212 */ /* 0x010fe200078e96b0 */
[----:B------:R-:W3:Y:S01]  /*5560*/  LDG.E.64 R222, desc[UR6][R40.64+0x90] ;  /* 0x0000900628de7981 */ /* 0x000ee2000c1e1b00 */
[----:B------:R-:W-:-:S03]  /*5570*/  LOP3.LUT R119, R243, R237, R177, 0x96, !PT ;  /* 0x000000edf3777212 */ /* 0x000fc600078e96b1 */
[----:B------:R-:W3:Y:S01]  /*5580*/  LDL.LU.64 R176, [R1+0x508] ;  /* 0x0005080001b07983 */ /* 0x000ee20000300a00 */
[----:B-1----:R-:W-:-:S03]  /*5590*/  LOP3.LUT R124, R246, R226, R170, 0x96, !PT ;  /* 0x000000e2f67c7212 */ /* 0x002fc600078e96aa */
[----:B------:R-:W4:Y:S01]  /*55a0*/  LDG.E.64 R250, desc[UR6][R40.64+0x80] ;  /* 0x0000800628fa7981 */ /* 0x000f22000c1e1b00 */
[----:B------:R-:W-:-:S03]  /*55b0*/  LOP3.LUT R125, R247, R227, R171, 0x96, !PT ;  /* 0x000000e3f77d7212 */ /* 0x000fc600078e96ab */
[----:B------:R-:W4:Y:S01]  /*55c0*/  LDL.LU.64 R170, [R1+0x4e8] ;  /* 0x0004e80001aa7983 */ /* 0x000f220000300a00 */
[----:B--2---:R-:W-:Y:S02]  /*55d0*/  LOP3.LUT R120, R244, R234, R174, 0x96, !PT ;  /* 0x000000eaf4787212 */ /* 0x004fe400078e96ae */
[----:B------:R-:W-:Y:S01]  /*55e0*/  LOP3.LUT R121, R245, R235, R175, 0x96, !PT ;  /* 0x000000ebf5797212 */ /* 0x000fe200078e96af */
[----:B------:R-:W2:Y:S01]  /*55f0*/  LDG.E.64 R226, desc[UR6][R40.64+0xa0] ;  /* 0x0000a00628e27981 */ /* 0x000ea2000c1e1b00 */
[----:B0-----:R-:W-:Y:S02]  /*5600*/  LOP3.LUT R106, R172, R224, R188, 0x96, !PT ;  /* 0x000000e0ac6a7212 */ /* 0x001fe400078e96bc */
[----:B------:R-:W-:Y:S01]  /*5610*/  LOP3.LUT R107, R173, R225, R189, 0x96, !PT ;  /* 0x000000e1ad6b7212 */ /* 0x000fe200078e96bd */
[----:B------:R-:W2:Y:S01]  /*5620*/  LDL.LU.64 R174, [R1+0x4f0] ;  /* 0x0004f00001ae7983 */ /* 0x000ea20000300a00 */
[----:B------:R-:W-:Y:S02]  /*5630*/  LOP3.LUT R126, R248, R230, R168, 0x96, !PT ;  /* 0x000000e6f87e7212 */ /* 0x000fe400078e96a8 */
[----:B------:R-:W-:Y:S01]  /*5640*/  LOP3.LUT R127, R249, R231, R169, 0x96, !PT ;  /* 0x000000e7f97f7212 */ /* 0x000fe200078e96a9 */
[----:B------:R-:W2:Y:S04]  /*5650*/  LDG.E.64 R172, desc[UR6][R40.64+0x88] ;  /* 0x0000880628ac7981 */ /* 0x000ea8000c1e1b00 */
[----:B------:R-:W2:Y:S01]  /*5660*/  LDG.E.64 R230, desc[UR6][R40.64+0xb0] ;  /* 0x0000b00628e67981 */ /* 0x000ea2000c1e1b00 */
[----:B------:R-:W-:-:S02]  /*5670*/  LOP3.LUT R110, R240, R232, R178, 0x96, !PT ;  /* 0x000000e8f06e7212 */ /* 0x000fc400078e96b2 */
[----:B------:R-:W-:Y:S01]  /*5680*/  LOP3.LUT R111, R241, R233, R179, 0x96, !PT ;  /* 0x000000e9f16f7212 */ /* 0x000fe200078e96b3 */
[----:B------:R-:W2:Y:S01]  /*5690*/  LDG.E.64 R224, desc[UR6][R40.64+0x98] ;  /* 0x0000980628e07981 */ /* 0x000ea2000c1e1b00 */
[----:B------:R-:W-:Y:S02]  /*56a0*/  LOP3.LUT R108, R238, R228, R182, 0x96, !PT ;  /* 0x000000e4ee6c7212 */ /* 0x000fe400078e96b6 */
[----:B------:R-:W-:Y:S01]  /*56b0*/  LOP3.LUT R109, R239, R229, R183, 0x96, !PT ;  /* 0x000000e5ef6d7212 */ /* 0x000fe200078e96b7 */
[----:B------:R-:W2:Y:S04]  /*56c0*/  LDL.LU.64 R178, [R1+0x518] ;  /* 0x0005180001b27983 */ /* 0x000ea80000300a00 */
[----:B------:R-:W2:Y:S04]  /*56d0*/  LDL.LU.64 R182, [R1+0x520] ;  /* 0x0005200001b67983 */ /* 0x000ea80000300a00 */
[----:B------:R-:W2:Y:S04]  /*56e0*/  LDG.E.64 R228, desc[UR6][R40.64+0xa8] ;  /* 0x0000a80628e47981 */ /* 0x000ea8000c1e1b00 */
[----:B------:R-:W2:Y:S04]  /*56f0*/  LDG.E.64 R244, desc[UR6][R40.64+0xe8] ;  /* 0x0000e80628f47981 */ /* 0x000ea8000c1e1b00 */
[----:B------:R-:W2:Y:S04]  /*5700*/  LDL.LU.64 R188, [R1+0x538] ;  /* 0x0005380001bc7983 */ /* 0x000ea80000300a00 */
[----:B------:R-:W2:Y:S04]  /*5710*/  LDG.E.64 R232, desc[UR6][R40.64+0xb8] ;  /* 0x0000b80628e87981 */ /* 0x000ea8000c1e1b00 */
[----:B------:R0:W-:Y:S04]  /*5720*/  STL.64 [R1+0x60], R118 ;  /* 0x0000607601007387 */ /* 0x0001e80000100a00 */
[----:B------:R-:W2:Y:S04]  /*5730*/  LDL.LU.64 R166, [R1+0x558] ;  /* 0x0005580001a67983 */ /* 0x000ea80000300a00 */
[----:B------:R-:W2:Y:S04]  /*5740*/  LDG.E.64 R236, desc[UR6][R40.64+0xc8] ;  /* 0x0000c80628ec7981 */ /* 0x000ea8000c1e1b00 */
[----:B------:R-:W2:Y:S04]  /*5750*/  LDG.E.64 R242, desc[UR6][R40.64+0xe0] ;  /* 0x0000e00628f27981 */ /* 0x000ea8000c1e1b00 */
[----:B------:R-:W2:Y:S01]  /*5760*/  LDG.E.64 R246, desc[UR6][R40.64+0xf0] ;  /* 0x0000f00628f67981 */ /* 0x000ea2000c1e1b00 */
[----:B---3--:R-:W-:-:S02]  /*5770*/  LOP3.LUT R84, R222, R202, R176, 0x96, !PT ;  /* 0x000000cade547212 */ /* 0x008fc400078e96b0 */
[----:B------:R-:W-:Y:S02]  /*5780*/  LOP3.LUT R85, R223, R203, R177, 0x96, !PT ;  /* 0x000000cbdf557212 */ /* 0x000fe400078e96b1 */
[----:B----4-:R-:W-:Y:S01]  /*5790*/  LOP3.LUT R96, R250, R64, R170, 0x96, !PT ;  /* 0x00000040fa607212 */ /* 0x010fe200078e96aa */
[----:B------:R-:W3:Y:S01]  /*57a0*/  LDL.LU.64 R222, [R1+0x530] ;  /* 0x0005300001de7983 */ /* 0x000ee20000300a00 */
[----:B------:R-:W-:-:S03]  /*57b0*/  LOP3.LUT R97, R251, R65, R171, 0x96, !PT ;  /* 0x00000041fb617212 */ /* 0x000fc600078e96ab */
[----:B------:R-:W4:Y:S04]  /*57c0*/  LDL.LU.64 R64, [R1+0x510] ;  /* 0x0005100001407983 */ /* 0x000f280000300a00 */
[----:B------:R-:W4:Y:S01]  /*57d0*/  LDL.LU.64 R176, [R1+0x590] ;  /* 0x0005900001b07983 */ /* 0x000f220000300a00 */
[----:B--2---:R-:W-:-:S03]  /*57e0*/  LOP3.LUT R86, R172, R196, R174, 0x96, !PT ;  /* 0x000000c4ac567212 */ /* 0x004fc600078e96ae */
[----:B------:R1:W-:Y:S01]  /*57f0*/  STL.64 [R1+0x68], R110 ;  /* 0x0000686e01007387 */ /* 0x0003e20000100a00 */
[----:B------:R-:W-:-:S03]  /*5800*/  LOP3.LUT R87, R173, R197, R175, 0x96, !PT ;  /* 0x000000c5ad577212 */ /* 0x000fc600078e96af */
[----:B------:R2:W-:Y:S04]  /*5810*/  STL.64 [R1+0x90], R84 ;  /* 0x0000905401007387 */ /* 0x0005e80000100a00 */
[----:B0-----:R-:W4:Y:S04]  /*5820*/  LDL.LU.64 R118, [R1+0x4d8] ;  /* 0x0004d80001767983 */ /* 0x001f280000300a00 */
[----:B-1----:R-:W4:Y:S04]  /*5830*/  LDL.LU.64 R110, [R1+0x608] ;  /* 0x00060800016e7983 */ /* 0x002f280000300a00 */
[----:B--2---:R-:W2:Y:S01]  /*5840*/  LDL.LU.64 R84, [R1+0x610] ;  /* 0x0006100001547983 */ /* 0x004ea20000300a00 */
[----:B------:R-:W-:-:S03]  /*5850*/  LOP3.LUT R172, R228, R218, R182, 0x96, !PT ;  /* 0x000000dae4ac7212 */ /* 0x000fc600078e96b6 */
[----:B------:R-:W2:Y:S01]  /*5860*/  LDG.E.64 R234, desc[UR6][R40.64+0xc0] ;  /* 0x0000c00628ea7981 */ /* 0x000ea2000c1e1b00 */
[----:B------:R-:W-:-:S03]  /*5870*/  LOP3.LUT R173, R229, R219, R183, 0x96, !PT ;  /* 0x000000dbe5ad7212 */ /* 0x000fc600078e96b7 */
[----:B------:R-:W2:Y:S04]  /*5880*/  LDL.LU.64 R202, [R1+0x540] ;  /* 0x0005400001ca7983 */ /* 0x000ea80000300a00 */
[----:B------:R-:W2:Y:S01]  /*5890*/  LDG.E.64 R218, desc[UR6][R40.64+0x118] ;  /* 0x0001180628da7981 */ /* 0x000ea2000c1e1b00 */
[----:B------:R-:W-:-:S03]  /*58a0*/  LOP3.LUT R92, R232, R92, R188, 0x96, !PT ;  /* 0x0000005ce85c7212 */ /* 0x000fc600078e96bc */
[----:B------:R-:W2:Y:S01]  /*58b0*/  LDG.E.64 R248, desc[UR6][R40.64+0xf8] ;  /* 0x0000f80628f87981 */ /* 0x000ea2000c1e1b00 */
[----:B------:R-:W-:-:S03]  /*58c0*/  LOP3.LUT R93, R233, R93, R189, 0x96, !PT ;  /* 0x0000005de95d7212 */ /* 0x000fc600078e96bd */
[----:B------:R-:W2:Y:S04]  /*58d0*/  LDL.LU.64 R182, [R1+0x5d0] ;  /* 0x0005d00001b67983 */ /* 0x000ea80000300a00 */
[----:B------:R-:W2:Y:S04]  /*58e0*/  LDL.LU.64 R188, [R1+0x5e0] ;  /* 0x0005e00001bc7983 */ /* 0x000ea80000300a00 */
[----:B------:R0:W-:Y:S04]  /*58f0*/  STL.64 [R1+0x70], R108 ;  /* 0x0000706c01007387 */ /* 0x0001e80000100a00 */
[----:B------:R1:W-:Y:S04]  /*5900*/  STL.64 [R1+0x78], R106 ;  /* 0x0000786a01007387 */ /* 0x0003e80000100a00 */
[----:B------:R-:W2:Y:S04]  /*5910*/  LDG.E.64 R228, desc[UR6][R40.64+0x138] ;  /* 0x0001380628e47981 */ /* 0x000ea8000c1e1b00 */
[----:B0-----:R-:W2:Y:S04]  /*5920*/  LDL.LU.64 R108, [R1+0x4f8] ;  /* 0x0004f800016c7983 */ /* 0x001ea80000300a00 */
[----:B-1----:R-:W2:Y:S01]  /*5930*/  LDL.LU.64 R106, [R1+0x650] ;  /* 0x00065000016a7983 */ /* 0x002ea20000300a00 */
[----:B------:R-:W-:-:S02]  /*5940*/  LOP3.LUT R184, R236, R184, R166, 0x96, !PT ;  /* 0x000000b8ecb87212 */ /* 0x000fc400078e96a6 */
[----:B------:R-:W-:Y:S01]  /*5950*/  LOP3.LUT R185, R237, R185, R167, 0x96, !PT ;  /* 0x000000b9edb97212 */ /* 0x000fe200078e96a7 */
[----:B------:R-:W2:Y:S04]  /*5960*/  LDL.LU.64 R168, [R1+0x568] ;  /* 0x0005680001a87983 */ /* 0x000ea80000300a00 */
[----:B------:R-:W2:Y:S04]  /*5970*/  LDG.E.64 R238, desc[UR6][R40.64+0xd0] ;  /* 0x0000d00628ee7981 */ /* 0x000ea8000c1e1b00 */
[----:B------:R-:W2:Y:S04]  /*5980*/  LDL.LU.64 R166, [R1+0x620] ;  /* 0x0006200001a67983 */ /* 0x000ea80000300a00 */
[----:B------:R-:W2:Y:S04]  /*5990*/  LDG.E.64 R240, desc[UR6][R40.64+0xd8] ;  /* 0x0000d80628f07981 */ /* 0x000ea8000c1e1b00 */
[----:B------:R-:W2:Y:S04]  /*59a0*/  LDL.LU.64 R170, [R1+0x580] ;  /* 0x0005800001aa7983 */ /* 0x000ea80000300a00 */
[----:B------:R-:W2:Y:S01]  /*59b0*/  LDG.E.64 R232, desc[UR6][R40.64+0x150] ;  /* 0x0001500628e87981 */ /* 0x000ea2000c1e1b00 */
[----:B---3--:R-:W-:-:S02]  /*59c0*/  LOP3.LUT R196, R230, R216, R222, 0x96, !PT ;  /* 0x000000d8e6c47212 */ /* 0x008fc400078e96de */
[----:B------:R-:W-:Y:S02]  /*59d0*/  LOP3.LUT R197, R231, R217, R223, 0x96, !PT ;  /* 0x000000d9e7c57212 */ /* 0x000fe400078e96df */
[----:B----4-:R-:W-:Y:S01]  /*59e0*/  LOP3.LUT R250, R224, R214, R64, 0x96, !PT ;  /* 0x000000d6e0fa7212 */ /* 0x010fe200078e9640 */
[----:B------:R-:W3:Y:S01]  /*59f0*/  LDG.E.64 R216, desc[UR6][R40.64+0x108] ;  /* 0x0001080628d87981 */ /* 0x000ee2000c1e1b00 */
[----:B------:R-:W-:Y:S02]  /*5a00*/  LOP3.LUT R251, R225, R215, R65, 0x96, !PT ;  /* 0x000000d7e1fb7212 */ /* 0x000fe400078e9641 */
[----:B------:R-:W-:Y:S01]  /*5a10*/  LOP3.LUT R64, R226, R220, R178, 0x96, !PT ;  /* 0x000000dce2407212 */ /* 0x000fe200078e96b2 */
[----:B------:R-:W4:Y:S01]  /*5a20*/  LDG.E.64 R222, desc[UR6][R40.64+0x120] ;  /* 0x0001200628de7981 */ /* 0x000f22000c1e1b00 */
[----:B------:R-:W-:Y:S02]  /*5a30*/  LOP3.LUT R65, R227, R221, R179, 0x96, !PT ;  /* 0x000000dde3417212 */ /* 0x000fe400078e96b3 */
[----:B------:R-:W-:Y:S01]  /*5a40*/  LOP3.LUT R204, R244, R204, R176, 0x96, !PT ;  /* 0x000000ccf4cc7212 */ /* 0x000fe200078e96b0 */
[----:B------:R-:W4:Y:S01]  /*5a50*/  LDG.E.64 R220, desc[UR6][R40.64+0x110] ;  /* 0x0001100628dc7981 */ /* 0x000f22000c1e1b00 */
[----:B------:R-:W-:-:S03]  /*5a60*/  LOP3.LUT R205, R245, R205, R177, 0x96, !PT ;  /* 0x000000cdf5cd7212 */ /* 0x000fc600078e96b1 */
[----:B------:R-:W4:Y:S04]  /*5a70*/  LDL.LU.64 R176, [R1+0x618] ;  /* 0x0006180001b07983 */ /* 0x000f280000300a00 */
[----:B------:R-:W4:Y:S04]  /*5a80*/  LDG.E.64 R224, desc[UR6][R40.64+0x128] ;  /* 0x0001280628e07981 */ /* 0x000f28000c1e1b00 */
[----:B------:R0:W-:Y:S04]  /*5a90*/  STL.64 [R1+0x80], R96 ;  /* 0x0000806001007387 */ /* 0x0001e80000100a00 */
[----:B------:R1:W-:Y:S04]  /*5aa0*/  STL.64 [R1+0x88], R86 ;  /* 0x0000885601007387 */ /* 0x0003e80000100a00 */
[----:B------:R-:W4:Y:S01]  /*5ab0*/  LDG.E.64 R230, desc[UR6][R40.64+0x130] ;  /* 0x0001300628e67981 */ /* 0x000f22000c1e1b00 */
[----:B--2---:R-:W-:-:S03]  /*5ac0*/  LOP3.LUT R192, R234, R192, R202, 0x96, !PT ;  /* 0x000000c0eac07212 */ /* 0x004fc600078e96ca */
[----:B0-----:R-:W2:Y:S01]  /*5ad0*/  LDL.LU.64 R96, [R1+0x500] ;  /* 0x0005000001607983 */ /* 0x001ea20000300a00 */
[----:B------:R-:W-:-:S03]  /*5ae0*/  LOP3.LUT R193, R235, R193, R203, 0x96, !PT ;  /* 0x000000c1ebc17212 */ /* 0x000fc600078e96cb */
[----:B------:R-:W2:Y:S04]  /*5af0*/  LDG.E.64 R234, desc[UR6][R40.64+0x148] ;  /* 0x0001480628ea7981 */ /* 0x000ea8000c1e1b00 */
[----:B-1----:R-:W2:Y:S01]  /*5b00*/  LDL.LU.64 R86, [R1+0x640] ;  /* 0x0006400001567983 */ /* 0x002ea20000300a00 */
[----:B------:R-:W-:-:S03]  /*5b10*/  LOP3.LUT R190, R248, R190, R182, 0x96, !PT ;  /* 0x000000bef8be7212 */ /* 0x000fc600078e96b6 */
[----:B------:R-:W2:Y:S01]  /*5b20*/  LDL.LU.64 R174, [R1+0x588] ;  /* 0x0005880001ae7983 */ /* 0x000ea20000300a00 */
[----:B------:R-:W-:Y:S02]  /*5b30*/  LOP3.LUT R191, R249, R191, R183, 0x96, !PT ;  /* 0x000000bff9bf7212 */ /* 0x000fe400078e96b7 */
[----:B------:R-:W-:Y:S01]  /*5b40*/  LOP3.LUT R186, R164, R186, R188, 0x96, !PT ;  /* 0x000000baa4ba7212 */ /* 0x000fe200078e96bc */
[----:B------:R-:W2:Y:S01]  /*5b50*/  LDL.LU.64 R182, [R1+0x4e0] ;  /* 0x0004e00001b67983 */ /* 0x000ea20000300a00 */
[----:B------:R-:W-:-:S03]  /*5b60*/  LOP3.LUT R187, R165, R187, R189, 0x96, !PT ;  /* 0x000000bba5bb7212 */ /* 0x000fc600078e96bd */
[----:B------:R-:W2:Y:S04]  /*5b70*/  LDL.LU.64 R188, [R1+0x628] ;  /* 0x0006280001bc7983 */ /* 0x000ea80000300a00 */
[----:B------:R-:W2:Y:S04]  /*5b80*/  LDG.E.64 R226, desc[UR6][R40.64+0x140] ;  /* 0x0001400628e27981 */ /* 0x000ea8000c1e1b00 */
[----:B------:R-:W2:Y:S04]  /*5b90*/  LDL.LU.64 R178, [R1+0x598] ;  /* 0x0005980001b27983 */ /* 0x000ea80000300a00 */
[----:B------:R-:W2:Y:S01]  /*5ba0*/  LDG.E.64 R236, desc[UR6][R40.64+0x160] ;  /* 0x0001600628ec7981 */ /* 0x000ea2000c1e1b00 */
[----:B------:R-:W-:-:S03]  /*5bb0*/  LOP3.LUT R228, R228, R108, R106, 0x96, !PT ;  /* 0x0000006ce4e47212 */ /* 0x000fc600078e966a */
[----:B------:R-:W2:Y:S01]  /*5bc0*/  LDG.E.64 R244, desc[UR6][R40.64+0x178] ;  /* 0x0001780628f47981 */ /* 0x000ea2000c1e1b00 */
[----:B------:R-:W-:-:S03]  /*5bd0*/  LOP3.LUT R229, R229, R109, R107, 0x96, !PT ;  /* 0x0000006de5e57212 */ /* 0x000fc600078e966b */
[----:B------:R-:W2:Y:S01]  /*5be0*/  LDL.LU.64 R108, [R1+0x560] ;  /* 0x00056000016c7983 */ /* 0x000ea20000300a00 */
[----:B---3--:R-:W-:Y:S02]  /*5bf0*/  LOP3.LUT R216, R216, R104, R110, 0x96, !PT ;  /* 0x00000068d8d87212 */ /* 0x008fe400078e966e */
[----:B------:R-:W-:Y:S01]  /*5c00*/  LOP3.LUT R217, R217, R105, R111, 0x96, !PT ;  /* 0x00000069d9d97212 */ /* 0x000fe200078e966f */
[----:B------:R-:W-:Y:S04]  /*5c10*/  STL.64 [R1+0x138], R228 ;  /* 0x000138e401007387 */ /* 0x000fe80000100a00 */
[----:B------:R4:W-:Y:S01]  /*5c20*/  STL.64 [R1+0x108], R216 ;  /* 0x000108d801007387 */ /* 0x0009e20000100a00 */
[----:B------:R-:W-:Y:S02]  /*5c30*/  LOP3.LUT R202, R238, R210, R168, 0x96, !PT ;  /* 0x000000d2eeca7212 */ /* 0x000fe400078e96a8 */
[----:B------:R-:W-:Y:S01]  /*5c40*/  LOP3.LUT R203, R239, R211, R169, 0x96, !PT ;  /* 0x000000d3efcb7212 */ /* 0x000fe200078e96a9 */
[----:B------:R-:W3:Y:S04]  /*5c50*/  LDL.LU.64 R110, [R1+0x658] ;  /* 0x00065800016e7983 */ /* 0x000ee80000300a00 */
[----:B------:R-:W3:Y:S01]  /*5c60*/  LDG.E.64 R238, desc[UR6][R40.64+0x158] ;  /* 0x0001580628ee7981 */ /* 0x000ee2000c1e1b00 */
[----:B----4-:R-:W-:-:S03]  /*5c70*/  LOP3.LUT R216, R220, R118, R84, 0x96, !PT ;  /* 0x00000076dcd87212 */ /* 0x010fc600078e9654 */
[----:B------:R-:W4:Y:S01]  /*5c80*/  LDG.E.64 R248, desc[UR6][R40.64+0x188] ;  /* 0x0001880628f87981 */ /* 0x000f22000c1e1b00 */
[----:B------:R-:W-:Y:S02]  /*5c90*/  LOP3.LUT R217, R221, R119, R85, 0x96, !PT ;  /* 0x00000077ddd97212 */ /* 0x000fe400078e9655 */
[----:B------:R-:W-:Y:S01]  /*5ca0*/  LOP3.LUT R220, R218, R212, R176, 0x96, !PT ;  /* 0x000000d4dadc7212 */ /* 0x000fe200078e96b0 */
[----:B------:R-:W3:Y:S01]  /*5cb0*/  LDL.LU.64 R118, [R1+0x668] ;  /* 0x0006680001767983 */ /* 0x000ee20000300a00 */
[----:B------:R-:W-:-:S03]  /*5cc0*/  LOP3.LUT R221, R219, R213, R177, 0x96, !PT ;  /* 0x000000d5dbdd7212 */ /* 0x000fc600078e96b1 */
[----:B------:R-:W3:Y:S04]  /*5cd0*/  LDL.LU.64 R176, [R1+0x528] ;  /* 0x0005280001b07983 */ /* 0x000ee80000300a00 */
[----:B------:R0:W-:Y:S01]  /*5ce0*/  STL.64 [R1+0x118], R220 ;  /* 0x000118dc01007387 */ /* 0x0001e20000100a00 */
[----:B------:R-:W-:Y:S02]  /*5cf0*/  LOP3.LUT R206, R240, R206, R170, 0x96, !PT ;  /* 0x000000cef0ce7212 */ /* 0x000fe400078e96aa */
[----:B------:R-:W-:Y:S01]  /*5d00*/  LOP3.LUT R207, R241, R207, R171, 0x96, !PT ;  /* 0x000000cff1cf7212 */ /* 0x000fe200078e96ab */
[----:B------:R-:W4:Y:S04]  /*5d10*/  LDL.LU.64 R84, [R1+0x6a0] ;  /* 0x0006a00001547983 */ /* 0x000f280000300a00 */
[----:B------:R-:W4:Y:S01]  /*5d20*/  LDG.E.64 R240, desc[UR6][R40.64+0x168] ;  /* 0x0001680628f07981 */ /* 0x000f22000c1e1b00 */
[----:B--2---:R-:W-:-:S03]  /*5d30*/  LOP3.LUT R198, R242, R198, R174, 0x96, !PT ;  /* 0x000000c6f2c67212 */ /* 0x004fc600078e96ae */
[----:B------:R-:W2:Y:S01]  /*5d40*/  LDL.LU.64 R106, [R1+0x6c8] ;  /* 0x0006c800016a7983 */ /* 0x000ea20000300a00 */
[----:B------:R-:W-:-:S03]  /*5d50*/  LOP3.LUT R222, R222, R182, R166, 0x96, !PT ;  /* 0x000000b6dede7212 */ /* 0x000fc600078e96a6 */
[----:B------:R-:W-:Y:S01]  /*5d60*/  STL.64 [R1+0x360], R90 ;  /* 0x0003605a01007387 */ /* 0x000fe20000100a00 */
[----:B------:R-:W-:Y:S02]  /*5d70*/  LOP3.LUT R223, R223, R183, R167, 0x96, !PT ;  /* 0x000000b7dfdf7212 */ /* 0x000fe400078e96a7 */
[----:B0-----:R-:W-:Y:S01]  /*5d80*/  LOP3.LUT R220, R224, R208, R188, 0x96, !PT ;  /* 0x000000d0e0dc7212 */ /* 0x001fe200078e96bc */
[----:B------:R-:W2:Y:S01]  /*5d90*/  LDL.LU.64 R182, [R1+0x688] ;  /* 0x0006880001b67983 */ /* 0x000ea20000300a00 */
[----:B------:R-:W-:-:S03]  /*5da0*/  LOP3.LUT R221, R225, R209, R189, 0x96, !PT ;  /* 0x000000d1e1dd7212 */ /* 0x000fc600078e96bd */
[----:B------:R-:W2:Y:S04]  /*5db0*/  LDL.LU.64 R188, [R1+0x550] ;  /* 0x0005500001bc7983 */ /* 0x000ea80000300a00 */
[----:B------:R-:W2:Y:S01]  /*5dc0*/  LDL.LU.64 R166, [R1+0x548] ;  /* 0x0005480001a67983 */ /* 0x000ea20000300a00 */
[----:B------:R-:W-:Y:S02]  /*5dd0*/  LOP3.LUT R199, R243, R199, R175, 0x96, !PT ;  /* 0x000000c7f3c77212 */ /* 0x000fe400078e96af */
[----:B------:R-:W-:Y:S01]  /*5de0*/  LOP3.LUT R194, R246, R194, R178, 0x96, !PT ;  /* 0x000000c2f6c27212 */ /* 0x000fe200078e96b2 */
[----:B------:R-:W-:Y:S01]  /*5df0*/  STL.64 [R1+0x368], R94 ;  /* 0x0003685e01007387 */ /* 0x000fe20000100a00 */
[----:B------:R-:W-:-:S03]  /*5e00*/  LOP3.LUT R195, R247, R195, R179, 0x96, !PT ;  /* 0x000000c3f7c37212 */ /* 0x000fc600078e96b3 */
[----:B------:R-:W-:Y:S04]  /*5e10*/  STL.64 [R1+0x370], R100 ;  /* 0x0003706401007387 */ /* 0x000fe80000100a00 */
[----:B------:R-:W-:Y:S04]  /*5e20*/  STL.64 [R1+0x380], R82 ;  /* 0x0003805201007387 */ /* 0x000fe80000100a00 */
[----:B------:R-:W-:Y:S04]  /*5e30*/  STL.64 [R1+0x378], R114 ;  /* 0x0003787201007387 */ /* 0x000fe80000100a00 */
[----:B------:R-:W-:Y:S04]  /*5e40*/  STL.64 [R1+0x388], R88 ;  /* 0x0003885801007387 */ /* 0x000fe80000100a00 */
[----:B------:R-:W-:Y:S04]  /*5e50*/  STL.64 [R1+0x390], R162 ;  /* 0x000390a201007387 */ /* 0x000fe80000100a00 */
[----:B------:R-:W2:Y:S04]  /*5e60*/  LDG.E.64 R164, desc[UR6][R40.64+0x1c8] ;  /* 0x0001c80628a47981 */ /* 0x000ea8000c1e1b00 */
[----:B------:R-:W-:Y:S04]  /*5e70*/  STL.64 [R1+0x3b0], R102 ;  /* 0x0003b06601007387 */ /* 0x000fe80000100a00 */
[----:B------:R-:W-:Y:S04]  /*5e80*/  STL.64 [R1+0x3b8], R112 ;  /* 0x0003b87001007387 */ /* 0x000fe80000100a00 */
[----:B------:R-:W-:Y:S04]  /*5e90*/  STL.64 [R1+0x3a0], R98 ;  /* 0x0003a06201007387 */ /* 0x000fe80000100a00 */
[----:B------:R-:W-:Y:S04]  /*5ea0*/  STL.64 [R1+0x3c8], R116 ;  /* 0x0003c87401007387 */ /* 0x000fe80000100a00 */
[----:B------:R-:W-:Y:S04]  /*5eb0*/  STL.64 [R1+0x3d0], R122 ;  /* 0x0003d07a01007387 */ /* 0x000fe80000100a00 */
[----:B------:R-:W-:Y:S04]  /*5ec0*/  STL.64 [R1+0x398], R160 ;  /* 0x000398a001007387 */ /* 0x000fe80000100a00 */
[----:B------:R-:W2:Y:S04]  /*5ed0*/  LDG.E.64 R168, desc[UR6][R40.64+0x218] ;  /* 0x0002180628a87981 */ /* 0x000ea8000c1e1b00 */
[----:B------:R-:W-:Y:S04]  /*5ee0*/  STL.64 [R1+0x3a8], R158 ;  /* 0x0003a89e01007387 */ /* 0x000fe80000100a00 */
[----:B------:R-:W2:Y:S04]  /*5ef0*/  LDG.E.64 R210, desc[UR6][R40.64+0x220] ;  /* 0x0002200628d27981 */ /* 0x000ea8000c1e1b00 */
[----:B------:R-:W-:Y:S04]  /*5f00*/  STL.64 [R1+0x3c0], R156 ;  /* 0x0003c09c01007387 */ /* 0x000fe80000100a00 */
[----:B------:R-:W-:Y:S04]  /*5f10*/  STL.64 [R1+0x3d8], R154 ;  /* 0x0003d89a01007387 */ /* 0x000fe80000100a00 */
[----:B------:R-:W2:Y:S04]  /*5f20*/  LDG.E.64 R214, desc[UR6][R40.64+0x228] ;  /* 0x0002280628d67981 */ /* 0x000ea8000c1e1b00 */
[----:B------:R-:W-:Y:S04]  /*5f30*/  STL.64 [R1+0x3e0], R152 ;  /* 0x0003e09801007387 */ /* 0x000fe80000100a00 */
[----:B------:R-:W-:Y:S04]  /*5f40*/  STL.64 [R1+0x3e8], R150 ;  /* 0x0003e89601007387 */ /* 0x000fe80000100a00 */
[----:B------:R-:W-:Y:S04]  /*5f50*/  STL.64 [R1+0x3f0], R148 ;  /* 0x0003f09401007387 */ /* 0x000fe80000100a00 */
[----:B------:R-:W-:Y:S04]  /*5f60*/  STL.64 [R1+0x3f8], R146 ;  /* 0x0003f89201007387 */ /* 0x000fe80000100a00 */
[----:B------:R-:W-:Y:S04]  /*5f70*/  STL.64 [R1], R144 ;  /* 0x0000009001007387 */ /* 0x000fe80000100a00 */
[----:B------:R-:W-:Y:S04]  /*5f80*/  STL.64 [R1+0x8], R142 ;  /* 0x0000088e01007387 */ /* 0x000fe80000100a00 */
        /* <DEDUP_REMOVED lines=23> */
[----:B------:R-:W2:Y:S04]  /*6100*/  LDG.E.64 R104, desc[UR6][R40.64+0x330] ;  /* 0x0003300628687981 */ /* 0x000ea8000c1e1b00 */
[----:B------:R-:W2:Y:S01]  /*6110*/  LDG.E.64 R212, desc[UR6][R40.64+0x348] ;  /* 0x0003480628d47981 */ /* 0x000ea2000c1e1b00 */
[----:B---3--:R-:W-:-:S02]  /*6120*/  LOP3.LUT R228, R234, R176, R118, 0x96, !PT ;  /* 0x000000b0eae47212 */ /* 0x008fc400078e9676 */
[----:B------:R-:W-:Y:S01]  /*6130*/  LOP3.LUT R229, R235, R177, R119, 0x96, !PT ;  /* 0x000000b1ebe57212 */ /* 0x000fe200078e9677 */
[----:B------:R-:W-:Y:S04]  /*6140*/  STL.64 [R1+0x128], R220 ;  /* 0x000128dc01007387 */ /* 0x000fe80000100a00 */
[----:B------:R-:W3:Y:S04]  /*6150*/  LDL.LU.64 R234, [R1+0x678] ;  /* 0x0006780001ea7983 */ /* 0x000ee80000300a00 */
[----:B------:R0:W-:Y:S04]  /*6160*/  STL.64 [R1+0x148], R228 ;  /* 0x000148e401007387 */ /* 0x0001e80000100a00 */
[----:B------:R-:W2:Y:S04]  /*6170*/  LDG.E.64 R242, desc[UR6][R40.64+0x170] ;  /* 0x0001700628f27981 */ /* 0x000ea8000c1e1b00 */
[----:B------:R-:W2:Y:S04]  /*6180*/  LDG.E.64 R246, desc[UR6][R40.64+0x180] ;  /* 0x0001800628f67981 */ /* 0x000ea8000c1e1b00 */
[----:B0-----:R-:W2:Y:S01]  /*6190*/  LDL.LU.64 R228, [R1+0x690] ;  /* 0x0006900001e47983 */ /* 0x001ea20000300a00 */
[----:B------:R-:W-:-:S02]  /*61a0*/  LOP3.LUT R220, R230, R96, R86, 0x96, !PT ;  /* 0x00000060e6dc7212 */ /* 0x000fc400078e9656 */
[----:B------:R-:W-:Y:S01]  /*61b0*/  LOP3.LUT R221, R231, R97, R87, 0x96, !PT ;  /* 0x00000061e7dd7212 */ /* 0x000fe200078e9657 */
[----:B------:R-:W2:Y:S01]  /*61c0*/  LDL.LU.64 R118, [R1+0x570] ;  /* 0x0005700001767983 */ /* 0x000ea20000300a00 */
[----:B------:R-:W-:Y:S02]  /*61d0*/  LOP3.LUT R230, R226, R200, R110, 0x96, !PT ;  /* 0x000000c8e2e67212 */ /* 0x000fe400078e966e */
[----:B------:R-:W-:Y:S01]  /*61e0*/  LOP3.LUT R231, R227, R201, R111, 0x96, !PT ;  /* 0x000000c9e3e77212 */ /* 0x000fe200078e966f */
[----:B------:R-:W2:Y:S04]  /*61f0*/  LDL.LU.64 R86, [R1+0x6c0] ;  /* 0x0006c00001567983 */ /* 0x000ea80000300a00 */
[----:B------:R-:W2:Y:S04]  /*6200*/  LDL.LU.64 R110, [R1+0x6b0] ;  /* 0x0006b000016e7983 */ /* 0x000ea80000300a00 */
[----:B------:R-:W2:Y:S04]  /*6210*/  LDL.LU.64 R96, [R1+0x578] ;  /* 0x0005780001607983 */ /* 0x000ea80000300a00 */
[----:B------:R-:W2:Y:S01]  /*6220*/  LDL.LU.64 R176, [R1+0x6d0] ;  /* 0x0006d00001b07983 */ /* 0x000ea20000300a00 */
[----:B----4-:R-:W-:-:S02]  /*6230*/  LOP3.LUT R240, R240, R108, R84, 0x96, !PT ;  /* 0x0000006cf0f07212 */ /* 0x010fc400078e9654 */
[----:B------:R-:W-:Y:S01]  /*6240*/  LOP3.LUT R241, R241, R109, R85, 0x96, !PT ;  /* 0x0000006df1f17212 */ /* 0x000fe200078e9655 */
[----:B------:R-:W4:Y:S04]  /*6250*/  LDG.E.64 R90, desc[UR6][R40.64+0x190] ;  /* 0x00019006285a7981 */ /* 0x000f28000c1e1b00 */
[----:B------:R-:W4:Y:S04]  /*6260*/  LDG.E.64 R94, desc[UR6][R40.64+0x198] ;  /* 0x00019806285e7981 */ /* 0x000f28000c1e1b00 */
[----:B------:R-:W4:Y:S04]  /*6270*/  LDL.LU.64 R108, [R1+0x6f8] ;  /* 0x0006f800016c7983 */ /* 0x000f280000300a00 */
[----:B------:R-:W4:Y:S04]  /*6280*/  LDG.E.64 R100, desc[UR6][R40.64+0x1a0] ;  /* 0x0001a00628647981 */ /* 0x000f28000c1e1b00 */
[----:B------:R-:W4:Y:S04]  /*6290*/  LDG.E.64 R82, desc[UR6][R40.64+0x1a8] ;  /* 0x0001a80628527981 */ /* 0x000f28000c1e1b00 */
[----:B------:R-:W4:Y:S04]  /*62a0*/  LDG.E.64 R114, desc[UR6][R40.64+0x1b0] ;  /* 0x0001b00628727981 */ /* 0x000f28000c1e1b00 */
[----:B------:R-:W4:Y:S04]  /*62b0*/  LDG.E.64 R88, desc[UR6][R40.64+0x1b8] ;  /* 0x0001b80628587981 */ /* 0x000f28000c1e1b00 */
[----:B------:R-:W4:Y:S04]  /*62c0*/  LDL.LU.64 R84, [R1+0x728] ;  /* 0x0007280001547983 */ /* 0x000f280000300a00 */
[----:B------:R-:W4:Y:S04]  /*62d0*/  LDG.E.64 R162, desc[UR6][R40.64+0x1c0] ;  /* 0x0001c00628a27981 */ /* 0x000f28000c1e1b00 */
        /* <DEDUP_REMOVED lines=33> */
[----:B------:R0:W-:Y:S04]  /*64f0*/  STL.64 [R1+0xd8], R206 ;  /* 0x0000d8ce01007387 */ /* 0x0001e80000100a00 */
[----:B------:R1:W-:Y:S04]  /*6500*/  STL.64 [R1+0xe0], R198 ;  /* 0x0000e0c601007387 */ /* 0x0003e80000100a00 */
[----:B------:R1:W-:Y:S04]  /*6510*/  STL.64 [R1+0xf0], R194 ;  /* 0x0000f0c201007387 */ /* 0x0003e80000100a00 */
[----:B------:R-:W4:Y:S04]  /*6520*/  LDG.E.64 R192, desc[UR6][R40.64+0x2f0] ;  /* 0x0002f00628c07981 */ /* 0x000f28000c1e1b00 */
[----:B------:R-:W4:Y:S04]  /*6530*/  LDG.E.64 R184, desc[UR6][R40.64+0x2f8] ;  /* 0x0002f80628b87981 */ /* 0x000f28000c1e1b00 */
[----:B0-----:R-:W4:Y:S04]  /*6540*/  LDG.E.64 R206, desc[UR6][R40.64+0x300] ;  /* 0x0003000628ce7981 */ /* 0x001f28000c1e1b00 */
[----:B------:R-:W4:Y:S04]  /*6550*/  LDG.E.64 R202, desc[UR6][R40.64+0x308] ;  /* 0x0003080628ca7981 */ /* 0x000f28000c1e1b00 */
[----:B-1----:R-:W4:Y:S04]  /*6560*/  LDG.E.64 R198, desc[UR6][R40.64+0x310] ;  /* 0x0003100628c67981 */ /* 0x002f28000c1e1b00 */
[----:B------:R-:W4:Y:S04]  /*6570*/  LDG.E.64 R204, desc[UR6][R40.64+0x318] ;  /* 0x0003180628cc7981 */ /* 0x000f28000c1e1b00 */
[----:B------:R-:W4:Y:S04]  /*6580*/  LDG.E.64 R194, desc[UR6][R40.64+0x320] ;  /* 0x0003200628c27981 */ /* 0x000f28000c1e1b00 */
[----:B------:R-:W4:Y:S04]  /*6590*/  LDG.E.64 R190, desc[UR6][R40.64+0x328] ;  /* 0x0003280628be7981 */ /* 0x000f28000c1e1b00 */
[----:B------:R-:W-:Y:S04]  /*65a0*/  STL.64 [R1+0x120], R222 ;  /* 0x000120de01007387 */ /* 0x000fe80000100a00 */
[----:B------:R-:W4:Y:S04]  /*65b0*/  LDG.E.64 R186, desc[UR6][R40.64+0x338] ;  /* 0x0003380628ba7981 */ /* 0x000f28000c1e1b00 */
[----:B------:R-:W4:Y:S04]  /*65c0*/  LDG.E.64 R216, desc[UR6][R40.64+0x350] ;  /* 0x0003500628d87981 */ /* 0x000f28000c1e1b00 */
[----:B------:R-:W4:Y:S04]  /*65d0*/  LDG.E.64 R208, desc[UR6][R40.64+0x358] ;  /* 0x0003580628d07981 */ /* 0x000f28000c1e1b00 */
[----:B------:R-:W4:Y:S01]  /*65e0*/  LDG.E.64 R224, desc[UR6][R40.64+0x368] ;  /* 0x0003680628e07981 */ /* 0x000f22000c1e1b00 */
[----:B---3--:R-:W-:-:S02]  /*65f0*/  LOP3.LUT R72, R232, R72, R234, 0x96, !PT ;  /* 0x00000048e8487212 */ /* 0x008fc400078e96ea */
[----:B------:R-:W-:Y:S01]  /*6600*/  LOP3.LUT R73, R233, R73, R235, 0x96, !PT ;  /* 0x00000049e9497212 */ /* 0x000fe200078e96eb */
[----:B------:R0:W-:Y:S04]  /*6610*/  STL.64 [R1+0x130], R220 ;  /* 0x000130dc01007387 */ /* 0x0001e80000100a00 */
[----:B------:R2:W-:Y:S04]  /*6620*/  STL.64 [R1+0x150], R72 ;  /* 0x0001504801007387 */ /* 0x0005e80000100a00 */
[----:B------:R1:W-:Y:S04]  /*6630*/  STL.64 [R1+0x140], R230 ;  /* 0x000140e601007387 */ /* 0x0003e80000100a00 */
[----:B0-----:R-:W3:Y:S01]  /*6640*/  LDG.E.64 R220, desc[UR6][R40.64+0x380] ;  /* 0x0003800628dc7981 */ /* 0x001ee2000c1e1b00 */
[----:B--2---:R-:W-:-:S03]  /*6650*/  LOP3.LUT R72, R238, R188, R182, 0x96, !PT ;  /* 0x000000bcee487212 */ /* 0x004fc600078e96b6 */
[----:B------:R-:W2:Y:S01]  /*6660*/  LDG.E.64 R232, desc[UR6][R40.64+0x390] ;  /* 0x0003900628e87981 */ /* 0x000ea2000c1e1b00 */
[----:B------:R-:W-:-:S03]  /*6670*/  LOP3.LUT R73, R239, R189, R183, 0x96, !PT ;  /* 0x000000bdef497212 */ /* 0x000fc600078e96b7 */
[----:B------:R-:W4:Y:S04]  /*6680*/  LDL.LU.64 R188, [R1+0x9a8] ;  /* 0x0009a80001bc7983 */ /* 0x000f280000300a00 */
[----:B------:R-:W3:Y:S01]  /*6690*/  LDL.LU.64 R182, [R1+0x9b0] ;  /* 0x0009b00001b67983 */ /* 0x000ee20000300a00 */
[----:B------:R-:W-:Y:S02]  /*66a0*/  LOP3.LUT R238, R236, R166, R228, 0x96, !PT ;  /* 0x000000a6ecee7212 */ /* 0x000fe400078e96e4 */
[----:B------:R-:W-:Y:S01]  /*66b0*/  LOP3.LUT R239, R237, R167, R229, 0x96, !PT ;  /* 0x000000a7edef7212 */ /* 0x000fe200078e96e5 */
[----:B-1----:R-:W2:Y:S04]  /*66c0*/  LDG.E.64 R230, desc[UR6][R40.64+0x388] ;  /* 0x0003880628e67981 */ /* 0x002ea8000c1e1b00 */
[----:B------:R-:W2:Y:S04]  /*66d0*/  LDL.LU.64 R166, [R1+0x6e8] ;  /* 0x0006e80001a67983 */ /* 0x000ea80000300a00 */
[----:B------:R-:W-:Y:S04]  /*66e0*/  STL.64 [R1+0x160], R238 ;  /* 0x000160ee01007387 */ /* 0x000fe80000100a00 */
[----:B------:R-:W2:Y:S04]  /*66f0*/  LDG.E.64 R234, desc[UR6][R40.64+0x398] ;  /* 0x0003980628ea7981 */ /* 0x000ea8000c1e1b00 */
[----:B------:R-:W2:Y:S04]  /*6700*/  LDG.E.64 R228, desc[UR6][R40.64+0x3a8] ;  /* 0x0003a80628e47981 */ /* 0x000ea8000c1e1b00 */
[----:B------:R0:W-:Y:S04]  /*6710*/  STL.64 [R1+0x158], R72 ;  /* 0x0001584801007387 */ /* 0x0001e80000100a00 */
[----:B------:R1:W-:Y:S04]  /*6720*/  STL.64 [R1+0x168], R240 ;  /* 0x000168f001007387 */ /* 0x0003e80000100a00 */
[----:B------:R-:W2:Y:S04]  /*6730*/  LDG.E.64 R236, desc[UR6][R40.64+0x3a0] ;  /* 0x0003a00628ec7981 */ /* 0x000ea8000c1e1b00 */
[----:B0-----:R-:W2:Y:S04]  /*6740*/  LDG.E.64 R72, desc[UR6][R40.64+0x3b0] ;  /* 0x0003b00628487981 */ /* 0x001ea8000c1e1b00 */
[----:B-1----:R-:W2:Y:S04]  /*6750*/  LDG.E.64 R240, desc[UR6][R40.64+0x3c0] ;  /* 0x0003c00628f07981 */ /* 0x002ea8000c1e1b00 */
[----:B------:R-:W2:Y:S04]  /*6760*/  LDG.E.64 R222, desc[UR6][R40.64+0x360] ;  /* 0x0003600628de7981 */ /* 0x000ea8000c1e1b00 */
[----:B------:R-:W2:Y:S04]  /*6770*/  LDG.E.64 R226, desc[UR6][R40.64+0x370] ;  /* 0x0003700628e27981 */ /* 0x000ea8000c1e1b00 */
[----:B------:R-:W2:Y:S01]  /*6780*/  LDG.E.64 R200, desc[UR6][R40.64+0x378] ;  /* 0x0003780628c87981 */ /* 0x000ea2000c1e1b00 */
[----:B----4-:R-:W-:-:S02]  /*6790*/  LOP3.LUT R238, R242, R188, R110, 0x96, !PT ;  /* 0x000000bcf2ee7212 */ /* 0x010fc400078e966e */
[----:B------:R-:W-:Y:S02]  /*67a0*/  LOP3.LUT R239, R243, R189, R111, 0x96, !PT ;  /* 0x000000bdf3ef7212 */ /* 0x000fe400078e966f */
[----:B---3--:R-:W-:Y:S01]  /*67b0*/  LOP3.LUT R248, R248, R182, R176, 0x96, !PT ;  /* 0x000000b6f8f87212 */ /* 0x008fe200078e96b0 */
[----:B------:R-:W3:Y:S01]  /*67c0*/  LDL.LU.64 R110, [R1+0x700] ;  /* 0x00070000016e7983 */ /* 0x000ee20000300a00 */
[----:B------:R-:W-:-:S03]  /*67d0*/  LOP3.LUT R249, R249, R183, R177, 0x96, !PT ;  /* 0x000000b7f9f97212 */ /* 0x000fc600078e96b1 */
[----:B------:R0:W-:Y:S04]  /*67e0*/  STL.64 [R1+0x170], R238 ;  /* 0x000170ee01007387 */ /* 0x0001e80000100a00 */
[----:B------:R1:W-:Y:S04]  /*67f0*/  STL.64 [R1+0x188], R248 ;  /* 0x000188f801007387 */ /* 0x0003e80000100a00 */
[----:B------:R-:W4:Y:S01]  /*6800*/  LDL.LU.64 R176, [R1+0x5a8] ;  /* 0x0005a80001b07983 */ /* 0x000f220000300a00 */
[----:B0-----:R-:W-:-:S03]  /*6810*/  LOP3.LUT R238, R244, R96, R86, 0x96, !PT ;  /* 0x00000060f4ee7212 */ /* 0x001fc600078e9656 */
[----:B------:R-:W4:Y:S01]  /*6820*/  LDG.E.64 R188, desc[UR6][R40.64+0x3b8] ;  /* 0x0003b80628bc7981 */ /* 0x000f22000c1e1b00 */
[----:B------:R-:W-:Y:S02]  /*6830*/  LOP3.LUT R239, R245, R97, R87, 0x96, !PT ;  /* 0x00000061f5ef7212 */ /* 0x000fe400078e9657 */
[----:B------:R-:W-:Y:S01]  /*6840*/  LOP3.LUT R244, R246, R118, R106, 0x96, !PT ;  /* 0x00000076f6f47212 */ /* 0x000fe200078e966a */
[----:B------:R-:W4:Y:S01]  /*6850*/  LDL.LU.64 R86, [R1+0x5a0] ;  /* 0x0005a00001567983 */ /* 0x000f220000300a00 */
[----:B------:R-:W-:Y:S02]  /*6860*/  LOP3.LUT R245, R247, R119, R107, 0x96, !PT ;  /* 0x00000077f7f57212 */ /* 0x000fe400078e966b */
[----:B-1----:R-:W-:Y:S01]  /*6870*/  LOP3.LUT R248, R94, R44, R108, 0x96, !PT ;  /* 0x0000002c5ef87212 */ /* 0x002fe200078e966c */
[----:B------:R-:W4:Y:S01]  /*6880*/  LDL.LU.64 R118, [R1+0x718] ;  /* 0x0007180001767983 */ /* 0x000f220000300a00 */
[----:B------:R-:W-:-:S03]  /*6890*/  LOP3.LUT R249, R95, R45, R109, 0x96, !PT ;  /* 0x0000002d5ff97212 */ /* 0x000fc600078e966d */
[----:B------:R2:W-:Y:S04]  /*68a0*/  STL.64 [R1+0x180], R244 ;  /* 0x000180f401007387 */ /* 0x0005e80000100a00 */
[----:B------:R0:W-:Y:S04]  /*68b0*/  STL.64 [R1+0x198], R248 ;  /* 0x000198f801007387 */ /* 0x0001e80000100a00 */
[----:B------:R-:W4:Y:S01]  /*68c0*/  LDL.LU.64 R106, [R1+0x758] ;  /* 0x00075800016a7983 */ /* 0x000f220000300a00 */
[----:B--2---:R-:W-:-:S03]  /*68d0*/  LOP3.LUT R244, R90, R180, R166, 0x96, !PT ;  /* 0x000000b45af47212 */ /* 0x004fc600078e96a6 */
[----:B------:R-:W2:Y:S01]  /*68e0*/  LDL.LU.64 R108, [R1+0x5d8] ;  /* 0x0005d800016c7983 */ /* 0x000ea20000300a00 */
[----:B------:R-:W-:-:S03]  /*68f0*/  LOP3.LUT R245, R91, R181, R167, 0x96, !PT ;  /* 0x000000b55bf57212 */ /* 0x000fc600078e96a7 */
[----:B0-----:R-:W4:Y:S04]  /*6900*/  LDL.LU.64 R248, [R1+0x710] ;  /* 0x0007100001f87983 */ /* 0x001f280000300a00 */
[----:B------:R0:W-:Y:S04]  /*6910*/  STL.64 [R1+0x190], R244 ;  /* 0x000190f401007387 */ /* 0x0001e80000100a00 */
[----:B------:R-:W2:Y:S04]  /*6920*/  LDL.LU.64 R90, [R1+0x730] ;  /* 0x00073000015a7983 */ /* 0x000ea80000300a00 */
[----:B------:R-:W2:Y:S04]  /*6930*/  LDL.LU.64 R166, [R1+0x5c0] ;  /* 0x0005c00001a67983 */ /* 0x000ea80000300a00 */
[----:B0-----:R-:W4:Y:S04]  /*6940*/  LDL.LU.64 R244, [R1+0x5b0] ;  /* 0x0005b00001f47983 */ /* 0x001f280000300a00 */
[----:B------:R-:W2:Y:S04]  /*6950*/  LDL.LU.64 R94, [R1+0x748] ;  /* 0x00074800015e7983 */ /* 0x000ea80000300a00 */
[----:B------:R-:W2:Y:S04]  /*6960*/  LDL.LU.64 R96, [R1+0x5b8] ;  /* 0x0005b80001607983 */ /* 0x000ea80000300a00 */
[----:B------:R-:W2:Y:S01]  /*6970*/  LDG.E.64 R242, desc[UR6][R40.64+0x3c8] ;  /* 0x0003c80628f27981 */ /* 0x000ea2000c1e1b00 */
[----:B---3--:R-:W-:-:S02]  /*6980*/  LOP3.LUT R36, R100, R36, R110, 0x96, !PT ;  /* 0x0000002464247212 */ /* 0x008fc400078e966e */
[----:B------:R-:W-:Y:S01]  /*6990*/  LOP3.LUT R37, R101, R37, R111, 0x96, !PT ;  /* 0x0000002565257212 */ /* 0x000fe200078e966f */
[----:B------:R0:W-:Y:S04]  /*69a0*/  STL.64 [R1+0x178], R238 ;  /* 0x000178ee01007387 */ /* 0x0001e80000100a00 */
[----:B------:R4:W-:Y:S04]  /*69b0*/  STL.64 [R1+0x1a0], R36 ;  /* 0x0001a02401007387 */ /* 0x0009e80000100a00 */
[----:B------:R-:W3:Y:S04]  /*69c0*/  LDL.LU.64 R100, [R1+0x750] ;  /* 0x0007500001647983 */ /* 0x000ee80000300a00 */
[----:B------:R-:W3:Y:S04]  /*69d0*/  LDL.LU.64 R110, [R1+0x760] ;  /* 0x00076000016e7983 */ /* 0x000ee80000300a00 */
[----:B------:R-:W3:Y:S04]  /*69e0*/  LDG.E.64 R246, desc[UR6][R40.64+0x3d0] ;  /* 0x0003d00628f67981 */ /* 0x000ee8000c1e1b00 */
[----:B------:R-:W3:Y:S04]  /*69f0*/  LDG.E.64 R182, desc[UR6][R40.64+0x3d8] ;  /* 0x0003d80628b67981 */ /* 0x000ee8000c1e1b00 */
[----:B0-----:R-:W3:Y:S04]  /*6a00*/  LDG.E.64 R238, desc[UR6][R40.64+0x3e0] ;  /* 0x0003e00628ee7981 */ /* 0x001ee8000c1e1b00 */
[----:B------:R-:W3:Y:S04]  /*6a10*/  LDG.E.64 R180, desc[UR6][R40.64+0x3e8] ;  /* 0x0003e80628b47981 */ /* 0x000ee8000c1e1b00 */
[----:B------:R-:W3:Y:S04]  /*6a20*/  LDG.E.64 R44, desc[UR6][R40.64+0x3f8] ;  /* 0x0003f806282c7981 */ /* 0x000ee8000c1e1b00 */
[----:B------:R-:W3:Y:S01]  /*6a30*/  LDG.E.64 R40, desc[UR6][R40.64+0x3f0] ;  /* 0x0003f00628287981 */ /* 0x000ee2000c1e1b00 */
[----:B----4-:R-:W-:-:S02]  /*6a40*/  LOP3.LUT R36, R82, R244, R248, 0x96, !PT ;  /* 0x000000f452247212 */ /* 0x010fc400078e96f8 */
[----:B------:R-:W-:Y:S02]  /*6a50*/  LOP3.LUT R37, R83, R245, R249, 0x96, !PT ;  /* 0x000000f553257212 */ /* 0x000fe400078e96f9 */
[----:B------:R-:W-:Y:S01]  /*6a60*/  LOP3.LUT R244, R114, R176, R118, 0x96, !PT ;  /* 0x000000b072f47212 */ /* 0x000fe200078e9676 */
[----:B------:R-:W4:Y:S01]  /*6a70*/  LDL.LU.64 R82, [R1+0x9a0] ;  /* 0x0009a00001527983 */ /* 0x000f220000300a00 */
[----:B------:R-:W-:Y:S02]  /*6a80*/  LOP3.LUT R245, R115, R177, R119, 0x96, !PT ;  /* 0x000000b173f57212 */ /* 0x000fe400078e9677 */
[----:B------:R-:W-:Y:S02]  /*6a90*/  LOP3.LUT R248, R88, R86, R84, 0x96, !PT ;  /* 0x0000005658f87212 */ /* 0x000fe400078e9654 */
[----:B------:R-:W-:Y:S01]  /*6aa0*/  LOP3.LUT R249, R89, R87, R85, 0x96, !PT ;  /* 0x0000005759f97212 */ /* 0x000fe200078e9655 */
[----:B------:R0:W-:Y:S04]  /*6ab0*/  STL.64 [R1+0x1b0], R244 ;  /* 0x0001b0f401007387 */ /* 0x0001e80000100a00 */
[----:B------:R1:W-:Y:S04]  /*6ac0*/  STL.64 [R1+0x1b8], R248 ;  /* 0x0001b8f801007387 */ /* 0x0003e80000100a00 */
[----:B------:R2:W-:Y:S04]  /*6ad0*/  STL.64 [R1+0x1a8], R36 ;  /* 0x0001a82401007387 */ /* 0x0005e80000100a00 */
[----:B0-----:R-:W2:Y:S04]  /*6ae0*/  LDL.LU.64 R244, [R1+0x5c8] ;  /* 0x0005c80001f47983 */ /* 0x001ea80000300a00 */
[----:B-1----:R-:W3:Y:S04]  /*6af0*/  LDL.LU.64 R248, [R1+0x740] ;  /* 0x0007400001f87983 */ /* 0x002ee80000300a00 */
[----:B------:R-:W4:Y:S04]  /*6b00*/  LDL.LU.64 R114, [R1+0x770] ;  /* 0x0007700001727983 */ /* 0x000f280000300a00 */
[----:B------:R-:W4:Y:S04]  /*6b10*/  LDL.LU.64 R118, [R1+0x780] ;  /* 0x0007800001767983 */ /* 0x000f280000300a00 */
[----:B------:R-:W4:Y:S04]  /*6b20*/  LDL.LU.64 R176, [R1+0x790] ;  /* 0x0007900001b07983 */ /* 0x000f280000300a00 */
[----:B------:R-:W4:Y:S04]  /*6b30*/  LDL.LU.64 R84, [R1+0x998] ;  /* 0x0009980001547983 */ /* 0x000f280000300a00 */
[----:B------:R-:W4:Y:S04]  /*6b40*/  LDL.LU.64 R86, [R1+0x990] ;  /* 0x0009900001567983 */ /* 0x000f280000300a00 */
[----:B------:R-:W4:Y:S01]  /*6b50*/  LDL.LU.64 R88, [R1+0x988] ;  /* 0x0009880001587983 */ /* 0x000f220000300a00 */
[----:B--2---:R-:W-:-:S02]  /*6b60*/  LOP3.LUT R36, R162, R244, R90, 0x96, !PT ;  /* 0x000000f4a2247212 */ /* 0x004fc400078e965a */
[----:B------:R-:W-:Y:S02]  /*6b70*/  LOP3.LUT R37, R163, R245, R91, 0x96, !PT ;  /* 0x000000f5a3257212 */ /* 0x000fe400078e965b */
[----:B---3--:R-:W-:Y:S01]  /*6b80*/  LOP3.LUT R244, R164, R166, R248, 0x96, !PT ;  /* 0x000000a6a4f47212 */ /* 0x008fe200078e96f8 */
[----:B------:R-:W2:Y:S01]  /*6b90*/  LDL.LU.64 R162, [R1+0x7a0] ;  /* 0x0007a00001a27983 */ /* 0x000ea20000300a00 */
[----:B------:R-:W-:-:S03]  /*6ba0*/  LOP3.LUT R245, R165, R167, R249, 0x96, !PT ;  /* 0x000000a7a5f57212 */ /* 0x000fc600078e96f9 */
[----:B------:R-:W-:Y:S04]  /*6bb0*/  STL.64 [R1+0x1c0], R36 ;  /* 0x0001c02401007387 */ /* 0x000fe80000100a00 */
[----:B------:R0:W-:Y:S01]  /*6bc0*/  STL.64 [R1+0x1c8], R244 ;  /* 0x0001c8f401007387 */ /* 0x0001e20000100a00 */
[----:B------:R-:W-:-:S03]  /*6bd0*/  LOP3.LUT R248, R98, R96, R94, 0x96, !PT ;  /* 0x0000006062f87212 */ /* 0x000fc600078e965e */
[----:B------:R-:W3:Y:S04]  /*6be0*/  LDL.LU.64 R164, [R1+0x7b0] ;  /* 0x0007b00001a47983 */ /* 0x000ee80000300a00 */
[----:B------:R-:W3:Y:S04]  /*6bf0*/  LDL.LU.64 R166, [R1+0x7c0] ;  /* 0x0007c00001a67983 */ /* 0x000ee80000300a00 */
[----:B0-----:R-:W4:Y:S04]  /*6c00*/  LDL.LU.64 R244, [R1+0x5e8] ;  /* 0x0005e80001f47983 */ /* 0x001f280000300a00 */
[----:B------:R-:W3:Y:S01]  /*6c10*/  LDL.LU.64 R90, [R1+0x980] ;  /* 0x00098000015a7983 */ /* 0x000ee20000300a00 */
[----:B----4-:R-:W-:-:S02]  /*6c20*/  LOP3.LUT R36, R102, R244, R100, 0x96, !PT ;  /* 0x000000f466247212 */ /* 0x010fc400078e9664 */
[----:B------:R-:W-:Y:S02]  /*6c30*/  LOP3.LUT R37, R103, R245, R101, 0x96, !PT ;  /* 0x000000f567257212 */ /* 0x000fe400078e9665 */
[----:B------:R-:W-:Y:S01]  /*6c40*/  LOP3.LUT R244, R178, R108, R106, 0x96, !PT ;  /* 0x0000006cb2f47212 */ /* 0x000fe200078e966a */
[----:B------:R-:W4:Y:S01]  /*6c50*/  LDL.LU.64 R100, [R1+0x960] ;  /* 0x0009600001647983 */ /* 0x000f220000300a00 */
[----:B------:R-:W-:-:S03]  /*6c60*/  LOP3.LUT R245, R179, R109, R107, 0x96, !PT ;  /* 0x0000006db3f57212 */ /* 0x000fc600078e966b */
[----:B------:R-:W2:Y:S01]  /*6c70*/  LDL.LU.64 R178, [R1+0x940] ;  /* 0x0009400001b27983 */ /* 0x000ea20000300a00 */
[----:B------:R-:W-:-:S03]  /*6c80*/  LOP3.LUT R249, R99, R97, R95, 0x96, !PT ;  /* 0x0000006163f97212 */ /* 0x000fc600078e965f */
[----:B------:R0:W-:Y:S04]  /*6c90*/  STL.64 [R1+0x1e0], R244 ;  /* 0x0001e0f401007387 */ /* 0x0001e80000100a00 */
[----:B------:R1:W-:Y:S04]  /*6ca0*/  STL.64 [R1+0x1d0], R248 ;  /* 0x0001d0f801007387 */ /* 0x0003e80000100a00 */
[----:B------:R-:W-:Y:S04]  /*6cb0*/  STL.64 [R1+0x1d8], R36 ;  /* 0x0001d82401007387 */ /* 0x000fe80000100a00 */
[----:B0-----:R-:W3:Y:S04]  /*6cc0*/  LDL.LU.64 R244, [R1+0x5f8] ;  /* 0x0005f80001f47983 */ /* 0x001ee80000300a00 */
[----:B-1----:R-:W4:Y:S04]  /*6cd0*/  LDL.LU.64 R248, [R1+0x5f0] ;  /* 0x0005f00001f87983 */ /* 0x002f280000300a00 */
        /* <DEDUP_REMOVED lines=8> */
[----:B------:R-:W2:Y:S04]  /*6d60*/  LDL.LU.64 R110, [R1+0x938] ;  /* 0x00093800016e7983 */ /* 0x000ea80000300a00 */
[----:B------:R0:W-:Y:S04]  /*6d70*/  STL.64 [R1+0x1e8], R178 ;  /* 0x0001e8b201007387 */ /* 0x0001e80000100a00 */
[----:B------:R-:W2:Y:S04]  /*6d80*/  LDL.LU.64 R112, [R1+0x930] ;  /* 0x0009300001707983 */ /* 0x000ea80000300a00 */
[----:B0-----:R-:W3:Y:S02]  /*6d90*/  LDL.LU.64 R178, [R1+0x600] ;  /* 0x0006000001b27983 */ /* 0x001ee40000300a00 */
[----:B---3--:R-:W-:-:S02]  /*6da0*/  LOP3.LUT R36, R116, R178, R114, 0x96, !PT ;  /* 0x000000b274247212 */ /* 0x008fc400078e9672 */
[----:B------:R-:W-:Y:S02]  /*6db0*/  LOP3.LUT R37, R117, R179, R115, 0x96, !PT ;  /* 0x000000b375257212 */ /* 0x000fe400078e9673 */
[----:B------:R-:W-:Y:S01]  /*6dc0*/  LOP3.LUT R178, R122, R244, R118, 0x96, !PT ;  /* 0x000000f47ab27212 */ /* 0x000fe200078e9676 */
[----:B------:R-:W3:Y:S01]  /*6dd0*/  LDL.LU.64 R114, [R1+0x928] ;  /* 0x0009280001727983 */ /* 0x000ee20000300a00 */
[----:B------:R-:W-:Y:S02]  /*6de0*/  LOP3.LUT R179, R123, R245, R119, 0x96, !PT ;  /* 0x000000f57bb37212 */ /* 0x000fe400078e9677 */
[----:B----4-:R-:W-:Y:S01]  /*6df0*/  LOP3.LUT R244, R160, R248, R176, 0x96, !PT ;  /* 0x000000f8a0f47212 */ /* 0x010fe200078e96b0 */
[----:B------:R-:W-:Y:S01]  /*6e00*/  STL.64 [R1+0x1f0], R36 ;  /* 0x0001f02401007387 */ /* 0x000fe20000100a00 */
[----:B------:R-:W-:-:S03]  /*6e10*/  LOP3.LUT R245, R161, R249, R177, 0x96, !PT ;  /* 0x000000f9a1f57212 */ /* 0x000fc600078e96b1 */
[----:B------:R-:W4:Y:S04]  /*6e20*/  LDL.LU.64 R176, [R1+0x908] ;  /* 0x0009080001b07983 */ /* 0x000f280000300a00 */
[----:B------:R0:W-:Y:S04]  /*6e30*/  STL.64 [R1+0x1f8], R178 ;  /* 0x0001f8b201007387 */ /* 0x0001e80000100a00 */
[----:B------:R1:W-:Y:S04]  /*6e40*/  STL.64 [R1+0x200], R244 ;  /* 0x000200f401007387 */ /* 0x0003e80000100a00 */
[----:B------:R-:W2:Y:S04]  /*6e50*/  LDL.LU.64 R160, [R1+0x900] ;  /* 0x0009000001a07983 */ /* 0x000ea80000300a00 */
[----:B0-----:R-:W2:Y:S04]  /*6e60*/  LDL.LU.64 R178, [R1+0x810] ;  /* 0x0008100001b27983 */ /* 0x001ea80000300a00 */
[----:B-1----:R-:W3:Y:S04]  /*6e70*/  LDL.LU.64 R244, [R1+0x800] ;  /* 0x0008000001f47983 */ /* 0x002ee80000300a00 */
[----:B------:R-:W3:Y:S04]  /*6e80*/  LDL.LU.64 R248, [R1+0x820] ;  /* 0x0008200001f87983 */ /* 0x000ee80000300a00 */
[----:B------:R-:W3:Y:S04]  /*6e90*/  LDL.LU.64 R122, [R1+0x910] ;  /* 0x00091000017a7983 */ /* 0x000ee80000300a00 */
[----:B------:R-:W3:Y:S04]  /*6ea0*/  LDL.LU.64 R118, [R1+0x918] ;  /* 0x0009180001767983 */ /* 0x000ee80000300a00 */
[----:B------:R-:W3:Y:S01]  /*6eb0*/  LDL.LU.64 R116, [R1+0x920] ;  /* 0x0009200001747983 */ /* 0x000ee20000300a00 */
[----:B----4-:R-:W-:-:S02]  /*6ec0*/  LOP3.LUT R36, R174, R176, R162, 0x96, !PT ;  /* 0x000000b0ae247212 */ /* 0x010fc400078e96a2 */
[----:B------:R-:W-:Y:S02]  /*6ed0*/  LOP3.LUT R37, R175, R177, R163, 0x96, !PT ;  /* 0x000000b1af257212 */ /* 0x000fe400078e96a3 */
[----:B------:R-:W4:Y:S04]  /*6ee0*/  LDL.LU.64 R174, [R1+0x8f0] ;  /* 0x0008f00001ae7983 */ /* 0x000f280000300a00 */
[----:B------:R-:W2:Y:S04]  /*6ef0*/  LDL.LU.64 R176, [R1+0x7f0] ;  /* 0x0007f00001b07983 */ /* 0x000ea80000300a00 */
[----:B------:R-:W3:Y:S01]  /*6f00*/  LDL.LU.64 R162, [R1+0x8f8] ;  /* 0x0008f80001a27983 */ /* 0x000ee20000300a00 */
[----:B----4-:R-:W-:-:S02]  /*6f10*/  LOP3.LUT R174, R170, R174, R164, 0x96, !PT ;  /* 0x000000aeaaae7212 */ /* 0x010fc400078e96a4 */
[----:B------:R-:W-:Y:S02]  /*6f20*/  LOP3.LUT R175, R171, R175, R165, 0x96, !PT ;  /* 0x000000afabaf7212 */ /* 0x000fe400078e96a5 */
[----:B------:R-:W4:Y:S04]  /*6f30*/  LDL.LU.64 R170, [R1+0x8e0] ;  /* 0x0008e00001aa7983 */ /* 0x000f280000300a00 */
[----:B------:R-:W2:Y:S04]  /*6f40*/  LDL.LU.64 R164, [R1+0x8e8] ;  /* 0x0008e80001a47983 */ /* 0x000ea80000300a00 */
[----:B------:R0:W-:Y:S04]  /*6f50*/  STL.64 [R1+0x210], R174 ;  /* 0x000210ae01007387 */ /* 0x0001e80000100a00 */
[----:B0-----:R-:W3:Y:S01]  /*6f60*/  LDL.LU.64 R174, [R1+0x7e0] ;  /* 0x0007e00001ae7983 */ /* 0x001ee20000300a00 */
[----:B----4-:R-:W-:-:S02]  /*6f70*/  LOP3.LUT R170, R168, R170, R166, 0x96, !PT ;  /* 0x000000aaa8aa7212 */ /* 0x010fc400078e96a6 */
[----:B------:R-:W-:Y:S02]  /*6f80*/  LOP3.LUT R171, R169, R171, R167, 0x96, !PT ;  /* 0x000000aba9ab7212 */ /* 0x000fe400078e96a7 */
[----:B------:R-:W4:Y:S04]  /*6f90*/  LDL.LU.64 R168, [R1+0x8d0] ;  /* 0x0008d00001a87983 */ /* 0x000f280000300a00 */
[----:B------:R0:W-:Y:S04]  /*6fa0*/  STL.64 [R1+0x218], R170 ;  /* 0x000218aa01007387 */ /* 0x0001e80000100a00 */
[----:B------:R-:W3:Y:S04]  /*6fb0*/  LDL.LU.64 R166, [R1+0x8d8] ;  /* 0x0008d80001a67983 */ /* 0x000ee80000300a00 */
[----:B0-----:R-:W4:Y:S01]  /*6fc0*/  LDL.LU.64 R170, [R1+0x7d0] ;  /* 0x0007d00001aa7983 */ /* 0x001f220000300a00 */
[----:B--2---:R-:W-:-:S02]  /*6fd0*/  LOP3.LUT R164, R158, R164, R176, 0x96, !PT ;  /* 0x000000a49ea47212 */ /* 0x004fc400078e96b0 */
[----:B------:R-:W-:Y:S01]  /*6fe0*/  LOP3.LUT R165, R159, R165, R177, 0x96, !PT ;  /* 0x000000a59fa57212 */ /* 0x000fe200078e96b1 */
[----:B------:R4:W-:Y:S04]  /*6ff0*/  STL.64 [R1+0x208], R36 ;  /* 0x0002082401007387 */ /* 0x0009e80000100a00 */
[----:B------:R-:W2:Y:S01]  /*7000*/  LDL.LU.64 R158, [R1+0x8c8] ;  /* 0x0008c800019e7983 */ /* 0x000ea20000300a00 */
[----:B------:R-:W-:Y:S02]  /*7010*/  LOP3.LUT R160, R154, R160, R178, 0x96, !PT ;  /* 0x000000a09aa07212 */ /* 0x000fe400078e96b2 */
[----:B------:R-:W-:Y:S01]  /*7020*/  LOP3.LUT R161, R155, R161, R179, 0x96, !PT ;  /* 0x000000a19ba17212 */ /* 0x000fe200078e96b3 */
[----:B------:R-:W2:Y:S04]  /*7030*/  LDL.LU.64 R176, [R1+0x7d8] ;  /* 0x0007d80001b07983 */ /* 0x000ea80000300a00 */
[----:B------:R-:W2:Y:S04]  /*7040*/  LDL.LU.64 R154, [R1+0x8b8] ;  /* 0x0008b800019a7983 */ /* 0x000ea80000300a00 */
[----:B------:R-:W2:Y:S01]  /*7050*/  LDL.LU.64 R178, [R1+0x7b8] ;  /* 0x0007b80001b27983 */ /* 0x000ea20000300a00 */
[----:B---3--:R-:W-:-:S02]  /*7060*/  LOP3.LUT R166, R214, R166, R174, 0x96, !PT ;  /* 0x000000a6d6a67212 */ /* 0x008fc400078e96ae */
[----:B------:R-:W-:Y:S02]  /*7070*/  LOP3.LUT R167, R215, R167, R175, 0x96, !PT ;  /* 0x000000a7d7a77212 */ /* 0x000fe400078e96af */
[----:B------:R-:W3:Y:S01]  /*7080*/  LDL.LU.64 R214, [R1+0x828] ;  /* 0x0008280001d67983 */ /* 0x000ee20000300a00 */
[----:B----4-:R-:W-:-:S03]  /*7090*/  LOP3.LUT R36, R210, R168, R170, 0x96, !PT ;  /* 0x000000a8d2247212 */ /* 0x010fc600078e96aa */
[----:B------:R-:W4:Y:S01]  /*70a0*/  LDL.LU.64 R174, [R1+0x7e8] ;  /* 0x0007e80001ae7983 */ /* 0x000f220000300a00 */
[----:B------:R-:W-:-:S03]  /*70b0*/  LOP3.LUT R37, R211, R169, R171, 0x96, !PT ;  /* 0x000000a9d3257212 */ /* 0x000fc600078e96ab */
[----:B------:R-:W3:Y:S04]  /*70c0*/  LDL.LU.64 R210, [R1+0x818] ;  /* 0x0008180001d27983 */ /* 0x000ee80000300a00 */
[----:B------:R0:W-:Y:S01]  /*70d0*/  STL.64 [R1+0x220], R36 ;  /* 0x0002202401007387 */ /* 0x0001e20000100a00 */
[----:B--2---:R-:W-:Y:S02]  /*70e0*/  LOP3.LUT R158, R152, R158, R248, 0x96, !PT ;  /* 0x0000009e989e7212 */ /* 0x004fe400078e96f8 */
[----:B------:R-:W-:Y:S01]  /*70f0*/  LOP3.LUT R159, R153, R159, R249, 0x96, !PT ;  /* 0x0000009f999f7212 */ /* 0x000fe200078e96f9 */
[----:B------:R-:W2:Y:S04]  /*7100*/  LDL.LU.64 R168, [R1+0x808] ;  /* 0x0008080001a87983 */ /* 0x000ea80000300a00 */
[----:B------:R-:W2:Y:S01]  /*7110*/  LDL.LU.64 R152, [R1+0x8b0] ;  /* 0x0008b00001987983 */ /* 0x000ea20000300a00 */
[----:B0-----:R-:W-:-:S03]  /*7120*/  LOP3.LUT R36, R156, R162, R244, 0x96, !PT ;  /* 0x000000a29c247212 */ /* 0x001fc600078e96f4 */
[----:B------:R-:W4:Y:S01]  /*7130*/  LDL.LU.64 R170, [R1+0x7f8] ;  /* 0x0007f80001aa7983 */ /* 0x000f220000300a00 */
[----:B------:R-:W-:-:S03]  /*7140*/  LOP3.LUT R37, R157, R163, R245, 0x96, !PT ;  /* 0x000000a39d257212 */ /* 0x000fc600078e96f5 */
[----:B------:R-:W2:Y:S04]  /*7150*/  LDL.LU.64 R156, [R1+0x8c0] ;  /* 0x0008c000019c7983 */ /* 0x000ea80000300a00 */
[----:B------:R2:W-:Y:S04]  /*7160*/  STL.64 [R1+0x238], R36 ;  /* 0x0002382401007387 */ /* 0x0005e80000100a00 */
[----:B------:R-:W4:Y:S04]  /*7170*/  LDL.LU.64 R244, [R1+0x7c8] ;  /* 0x0007c80001f47983 */ /* 0x000f280000300a00 */
[----:B------:R-:W4:Y:S01]  /*7180*/  LDL.LU.64 R248, [R1+0x7a8] ;  /* 0x0007a80001f87983 */ /* 0x000f220000300a00 */
[----:B---3--:R-:W-:-:S02]  /*7190*/  LOP3.LUT R154, R148, R154, R210, 0x96, !PT ;  /* 0x0000009a949a7212 */ /* 0x008fc400078e96d2 */
[----:B------:R-:W-:Y:S02]  /*71a0*/  LOP3.LUT R155, R149, R155, R211, 0x96, !PT ;  /* 0x0000009b959b7212 */ /* 0x000fe400078e96d3 */
[----:B------:R-:W4:Y:S04]  /*71b0*/  LDL.LU.64 R148, [R1+0x8a0] ;  /* 0x0008a00001947983 */ /* 0x000f280000300a00 */
[----:B------:R-:W3:Y:S01]  /*71c0*/  LDL.LU.64 R210, [R1+0x788] ;  /* 0x0007880001d27983 */ /* 0x000ee20000300a00 */
[----:B--2---:R-:W-:Y:S02]  /*71d0*/  LOP3.LUT R36, R150, R156, R214, 0x96, !PT ;  /* 0x0000009c96247212 */ /* 0x004fe400078e96d6 */
[----:B------:R-:W-:Y:S02]  /*71e0*/  LOP3.LUT R37, R151, R157, R215, 0x96, !PT ;  /* 0x0000009d97257212 */ /* 0x000fe400078e96d7 */
[----:B------:R-:W2:Y:S01]  /*71f0*/  LDL.LU.64 R150, [R1+0x8a8] ;  /* 0x0008a80001967983 */ /* 0x000ea20000300a00 */
[----:B------:R-:W-:-:S02]  /*7200*/  LOP3.LUT R152, R146, R152, R168, 0x96, !PT ;  /* 0x0000009892987212 */ /* 0x000fc400078e96a8 */
[----:B------:R-:W-:Y:S01]  /*7210*/  LOP3.LUT R153, R147, R153, R169, 0x96, !PT ;  /* 0x0000009993997212 */ /* 0x000fe200078e96a9 */
[----:B------:R-:W3:Y:S04]  /*7220*/  LDL.LU.64 R214, [R1+0x798] ;  /* 0x0007980001d67983 */ /* 0x000ee80000300a00 */
[----:B------:R-:W3:Y:S04]  /*7230*/  LDL.LU.64 R146, [R1+0x898] ;  /* 0x0008980001927983 */ /* 0x000ee80000300a00 */
[----:B------:R2:W-:Y:S04]  /*7240*/  STL.64 [R1+0x250], R36 ;  /* 0x0002502401007387 */ /* 0x0005e80000100a00 */
[----:B------:R-:W3:Y:S01]  /*7250*/  LDL.LU.64 R168, [R1+0x778] ;  /* 0x0007780001a87983 */ /* 0x000ee20000300a00 */
[----:B----4-:R-:W-:-:S02]  /*7260*/  LOP3.LUT R148, R142, R148, R174, 0x96, !PT ;  /* 0x000000948e947212 */ /* 0x010fc400078e96ae */
[----:B------:R-:W-:Y:S02]  /*7270*/  LOP3.LUT R149, R143, R149, R175, 0x96, !PT ;  /* 0x000000958f957212 */ /* 0x000fe400078e96af */
[----:B------:R-:W4:Y:S04]  /*7280*/  LDL.LU.64 R142, [R1+0x888] ;  /* 0x00088800018e7983 */ /* 0x000f280000300a00 */
[----:B------:R-:W4:Y:S01]  /*7290*/  LDL.LU.64 R174, [R1+0x738] ;  /* 0x0007380001ae7983 */ /* 0x000f220000300a00 */
[----:B--2---:R-:W-:Y:S02]  /*72a0*/  LOP3.LUT R36, R144, R150, R170, 0x96, !PT ;  /* 0x0000009690247212 */ /* 0x004fe400078e96aa */
[----:B------:R-:W-:Y:S02]  /*72b0*/  LOP3.LUT R37, R145, R151, R171, 0x96, !PT ;  /* 0x0000009791257212 */ /* 0x000fe400078e96ab */
[----:B------:R-:W2:Y:S01]  /*72c0*/  LDL.LU.64 R144, [R1+0x890] ;  /* 0x0008900001907983 */ /* 0x000ea20000300a00 */
[----:B---3--:R-:W-:-:S02]  /*72d0*/  LOP3.LUT R146, R140, R146, R176, 0x96, !PT ;  /* 0x000000928c927212 */ /* 0x008fc400078e96b0 */
        /* <DEDUP_REMOVED lines=24> */
[----:B------:R-:W2:Y:S04]  /*7460*/  LDL.LU.64 R132, [R1+0x860] ;  /* 0x0008600001847983 */ /* 0x000ea80000300a00 */
[----:B------:R2:W-:Y:S04]  /*7470*/  STL.64 [R1+0x298], R36 ;  /* 0x0002982401007387 */ /* 0x0005e80000100a00 */
[----:B------:R-:W2:Y:S01]  /*7480*/  LDL.LU.64 R214, [R1+0x6d8] ;  /* 0x0006d80001d67983 */ /* 0x000ea20000300a00 */
[----:B---3--:R-:W-:-:S02]  /*7490*/  LOP3.LUT R134, R128, R134, R168, 0x96, !PT ;  /* 0x0000008680867212 */ /* 0x008fc400078e96a8 */
[----:B------:R-:W-:Y:S02]  /*74a0*/  LOP3.LUT R135, R129, R135, R169, 0x96, !PT ;  /* 0x0000008781877212 */ /* 0x000fe400078e96a9 */
[----:B------:R-:W3:Y:S04]  /*74b0*/  LDL.LU.64 R128, [R1+0x850] ;  /* 0x0008500001807983 */ /* 0x000ee80000300a00 */
[----:B------:R-:W3:Y:S01]  /*74c0*/  LDL.LU.64 R168, [R1+0x6a8] ;  /* 0x0006a80001a87983 */ /* 0x000ee20000300a00 */
[----:B----4-:R-:W-:Y:S02]  /*74d0*/  LOP3.LUT R130, R124, R130, R174, 0x96, !PT ;  /* 0x000000827c827212 */ /* 0x010fe400078e96ae */
[----:B------:R-:W-:Y:S02]  /*74e0*/  LOP3.LUT R131, R125, R131, R175, 0x96, !PT ;  /* 0x000000837d837212 */ /* 0x000fe400078e96af */
[----:B------:R-:W4:Y:S01]  /*74f0*/  LDL.LU.64 R124, [R1+0x840] ;  /* 0x00084000017c7983 */ /* 0x000f220000300a00 */
[----:B------:R-:W-:-:S02]  /*7500*/  LOP3.LUT R64, R64, R122, R248, 0x96, !PT ;  /* 0x0000007a40407212 */ /* 0x000fc400078e96f8 */
[----:B------:R-:W-:Y:S01]  /*7510*/  LOP3.LUT R65, R65, R123, R249, 0x96, !PT ;  /* 0x0000007b41417212 */ /* 0x000fe200078e96f9 */
[----:B------:R-:W4:Y:S01]  /*7520*/  LDL.LU.64 R174, [R1+0x680] ;  /* 0x0006800001ae7983 */ /* 0x000f220000300a00 */
[----:B--2---:R-:W-:Y:S02]  /*7530*/  LOP3.LUT R36, R126, R132, R170, 0x96, !PT ;  /* 0x000000847e247212 */ /* 0x004fe400078e96aa */
[----:B------:R-:W-:Y:S02]  /*7540*/  LOP3.LUT R37, R127, R133, R171, 0x96, !PT ;  /* 0x000000857f257212 */ /* 0x000fe400078e96ab */
[----:B------:R-:W2:Y:S04]  /*7550*/  LDL.LU.64 R126, [R1+0x848] ;  /* 0x00084800017e7983 */ /* 0x000ea80000300a00 */
[----:B------:R-:W2:Y:S01]  /*7560*/  LDL.LU.64 R170, [R1+0x698] ;  /* 0x0006980001aa7983 */ /* 0x000ea20000300a00 */
[----:B---3--:R-:W-:-:S02]  /*7570*/  LOP3.LUT R128, R120, R128, R176, 0x96, !PT ;  /* 0x0000008078807212 */ /* 0x008fc400078e96b0 */
[----:B------:R-:W-:Y:S02]  /*7580*/  LOP3.LUT R129, R121, R129, R177, 0x96, !PT ;  /* 0x0000008179817212 */ /* 0x000fe400078e96b1 */
[----:B------:R-:W3:Y:S04]  /*7590*/  LDL.LU.64 R120, [R1+0x838] ;  /* 0x0008380001787983 */ /* 0x000ee80000300a00 */
[----:B------:R-:W3:Y:S04]  /*75a0*/  LDL.LU.64 R176, [R1+0x670] ;  /* 0x0006700001b07983 */ /* 0x000ee80000300a00 */
[----:B------:R-:W3:Y:S01]  /*75b0*/  LDL.LU.64 R248, [R1+0x630] ;  /* 0x0006300001f87983 */ /* 0x000ee20000300a00 */
[----:B----4-:R-:W-:-:S02]  /*75c0*/  LOP3.LUT R124, R172, R124, R178, 0x96, !PT ;  /* 0x0000007cac7c7212 */ /* 0x010fc400078e96b2 */
[----:B------:R-:W-:Y:S02]  /*75d0*/  LOP3.LUT R125, R173, R125, R179, 0x96, !PT ;  /* 0x0000007dad7d7212 */ /* 0x000fe400078e96b3 */
[----:B------:R-:W4:Y:S01]  /*75e0*/  LDL.LU.64 R178, [R1+0x648] ;  /* 0x0006480001b27983 */ /* 0x000f220000300a00 */
[----:B--2---:R-:W-:Y:S02]  /*75f0*/  LOP3.LUT R126, R250, R126, R244, 0x96, !PT ;  /* 0x0000007efa7e7212 */ /* 0x004fe400078e96f4 */
[----:B------:R-:W-:Y:S02]  /*7600*/  LOP3.LUT R127, R251, R127, R245, 0x96, !PT ;  /* 0x0000007ffb7f7212 */ /* 0x000fe400078e96f5 */
[----:B------:R-:W2:Y:S04]  /*7610*/  LDL.LU.64 R244, [R1+0x660] ;  /* 0x0006600001f47983 */ /* 0x000ea80000300a00 */
[----:B------:R3:W-:Y:S04]  /*7620*/  STL.64 [R1+0x2b0], R36 ;  /* 0x0002b02401007387 */ /* 0x0007e80000100a00 */
[----:B------:R0:W-:Y:S01]  /*7630*/  STL.64 [R1+0x230], R164 ;  /* 0x000230a401007387 */ /* 0x0001e20000100a00 */
[----:B------:R-:W-:-:S02]  /*7640*/  LOP3.LUT R116, R192, R116, R168, 0x96, !PT ;  /* 0x00000074c0747212 */ /* 0x000fc400078e96a8 */
[----:B---3--:R-:W-:Y:S02]  /*7650*/  LOP3.LUT R36, R92, R120, R214, 0x96, !PT ;  /* 0x000000785c247212 */ /* 0x008fe400078e96d6 */
[----:B------:R-:W-:Y:S02]  /*7660*/  LOP3.LUT R37, R93, R121, R215, 0x96, !PT ;  /* 0x000000795d257212 */ /* 0x000fe400078e96d7 */
[----:B------:R-:W-:Y:S01]  /*7670*/  LOP3.LUT R92, R196, R118, R210, 0x96, !PT ;  /* 0x00000076c45c7212 */ /* 0x000fe200078e96d2 */
[----:B0-----:R-:W3:Y:S01]  /*7680*/  LDL.LU.64 R164, [R1+0x4d0] ;  /* 0x0004d00001a47983 */ /* 0x001ee20000300a00 */
[----:B------:R-:W-:-:S03]  /*7690*/  LOP3.LUT R93, R197, R119, R211, 0x96, !PT ;  /* 0x00000077c55d7212 */ /* 0x000fc600078e96d3 */
[----:B------:R-:W3:Y:S01]  /*76a0*/  LDL.LU.64 R210, [R1+0x4b8] ;  /* 0x0004b80001d27983 */ /* 0x000ee20000300a00 */
[----:B------:R-:W-:Y:S02]  /*76b0*/  LOP3.LUT R117, R193, R117, R169, 0x96, !PT ;  /* 0x00000075c1757212 */ /* 0x000fe400078e96a9 */
[----:B------:R-:W-:Y:S01]  /*76c0*/  LOP3.LUT R114, R184, R114, R170, 0x96, !PT ;  /* 0x00000072b8727212 */ /* 0x000fe200078e96aa */
[----:B------:R0:W-:Y:S01]  /*76d0*/  STL.64 [R1+0x2d8], R64 ;  /* 0x0002d84001007387 */ /* 0x0001e20000100a00 */
[----:B------:R-:W-:Y:S02]  /*76e0*/  LOP3.LUT R115, R185, R115, R171, 0x96, !PT ;  /* 0x00000073b9737212 */ /* 0x000fe400078e96ab */
[----:B------:R-:W-:Y:S01]  /*76f0*/  LOP3.LUT R110, R202, R110, R176, 0x96, !PT ;  /* 0x0000006eca6e7212 */ /* 0x000fe200078e96b0 */
[----:B------:R-:W-:Y:S01]  /*7700*/  STL.64 [R1+0x2e0], R36 ;  /* 0x0002e02401007387 */ /* 0x000fe20000100a00 */
[----:B------:R-:W-:Y:S02]  /*7710*/  LOP3.LUT R111, R203, R111, R177, 0x96, !PT ;  /* 0x0000006fcb6f7212 */ /* 0x000fe400078e96b1 */
[----:B------:R-:W-:Y:S01]  /*7720*/  LOP3.LUT R102, R194, R102, R248, 0x96, !PT ;  /* 0x00000066c2667212 */ /* 0x000fe200078e96f8 */
[----:B------:R-:W-:Y:S01]  /*7730*/  STL.64 [R1+0x2e8], R92 ;  /* 0x0002e85c01007387 */ /* 0x000fe20000100a00 */
[----:B------:R-:W-:-:S03]  /*7740*/  LOP3.LUT R103, R195, R103, R249, 0x96, !PT ;  /* 0x00000067c3677212 */ /* 0x000fc600078e96f9 */
[----:B------:R1:W-:Y:S01]  /*7750*/  STL.64 [R1+0x228], R166 ;  /* 0x000228a601007387 */ /* 0x0003e20000100a00 */
[----:B0-----:R-:W-:Y:S02]  /*7760*/  LOP3.LUT R64, R206, R112, R174, 0x96, !PT ;  /* 0x00000070ce407212 */ /* 0x001fe400078e96ae */
[----:B------:R-:W-:Y:S01]  /*7770*/  LOP3.LUT R65, R207, R113, R175, 0x96, !PT ;  /* 0x00000071cf417212 */ /* 0x000fe200078e96af */
[----:B------:R-:W3:Y:S04]  /*7780*/  LDL.LU.64 R214, [R1+0x4c0] ;  /* 0x0004c00001d67983 */ /* 0x000ee80000300a00 */
[----:B------:R-:W3:Y:S04]  /*7790*/  LDL.LU.64 R168, [R1+0x4b0] ;  /* 0x0004b00001a87983 */ /* 0x000ee80000300a00 */
[----:B-1----:R-:W3:Y:S04]  /*77a0*/  LDL.LU.64 R166, [R1+0x4c8] ;  /* 0x0004c80001a67983 */ /* 0x002ee80000300a00 */
[----:B------:R-:W3:Y:S04]  /*77b0*/  LDL.LU.64 R170, [R1+0x4a8] ;  /* 0x0004a80001aa7983 */ /* 0x000ee80000300a00 */
        /* <DEDUP_REMOVED lines=8> */
[----:B------:R-:W2:Y:S01]  /*7840*/  LDL.LU.64 R244, [R1+0x490] ;  /* 0x0004900001f47983 */ /* 0x000ea20000300a00 */
[----:B------:R-:W-:Y:S02]  /*7850*/  LOP3.LUT R2, R220, R76, R2, 0x96, !PT ;  /* 0x0000004cdc027212 */ /* 0x000fe400078e9602 */
[----:B------:R-:W-:-:S02]  /*7860*/  LOP3.LUT R3, R221, R77, R3, 0x96, !PT ;  /* 0x0000004ddd037212 */ /* 0x000fc400078e9603 */
[----:B------:R-:W-:Y:S02]  /*7870*/  LOP3.LUT R4, R230, R74, R4, 0x96, !PT ;  /* 0x0000004ae6047212 */ /* 0x000fe400078e9604 */
[----:B------:R-:W-:Y:S02]  /*7880*/  LOP3.LUT R5, R231, R75, R5, 0x96, !PT ;  /* 0x0000004be7057212 */ /* 0x000fe400078e9605 */
[----:B------:R-:W-:Y:S02]  /*7890*/  LOP3.LUT R6, R232, R70, R6, 0x96, !PT ;  /* 0x00000046e8067212 */ /* 0x000fe400078e9606 */
[----:B------:R-:W-:Y:S02]  /*78a0*/  LOP3.LUT R7, R233, R71, R7, 0x96, !PT ;  /* 0x00000047e9077212 */ /* 0x000fe400078e9607 */
[----:B------:R-:W-:Y:S02]  /*78b0*/  LOP3.LUT R8, R234, R68, R8, 0x96, !PT ;  /* 0x00000044ea087212 */ /* 0x000fe400078e9608 */
[----:B------:R-:W-:Y:S01]  /*78c0*/  LOP3.LUT R9, R235, R69, R9, 0x96, !PT ;  /* 0x00000045eb097212 */ /* 0x000fe200078e9609 */
[----:B------:R0:W-:Y:S01]  /*78d0*/  STL.64 [R1+0x380], R2 ;  /* 0x0003800201007387 */ /* 0x0001e20000100a00 */
[----:B------:R-:W-:-:S02]  /*78e0*/  LOP3.LUT R10, R236, R66, R10, 0x96, !PT ;  /* 0x00000042ec0a7212 */ /* 0x000fc400078e960a */
[----:B------:R-:W-:Y:S01]  /*78f0*/  LOP3.LUT R11, R237, R67, R11, 0x96, !PT ;  /* 0x00000043ed0b7212 */ /* 0x000fe200078e960b */
[----:B------:R3:W-:Y:S04]  /*7900*/  STL.64 [R1+0x300], R64 ;  /* 0x0003004001007387 */ /* 0x0007e80000100a00 */
[----:B------:R1:W-:Y:S04]  /*7910*/  STL.64 [R1+0x310], R36 ;  /* 0x0003102401007387 */ /* 0x0003e80000100a00 */
[----:B------:R1:W-:Y:S01]  /*7920*/  STL.64 [R1+0x388], R4 ;  /* 0x0003880401007387 */ /* 0x0003e20000100a00 */
[----:B0-----:R-:W-:-:S02]  /*7930*/  LOP3.LUT R2, R228, R62, R12, 0x96, !PT ;  /* 0x0000003ee4027212 */ /* 0x001fc400078e960c */
[----:B------:R-:W-:Y:S01]  /*7940*/  LOP3.LUT R3, R229, R63, R13, 0x96, !PT ;  /* 0x0000003fe5037212 */ /* 0x000fe200078e960d */
[----:B------:R0:W-:Y:S01]  /*7950*/  STL.64 [R1+0x390], R6 ;  /* 0x0003900601007387 */ /* 0x0001e20000100a00 */
[----:B---3--:R-:W-:Y:S02]  /*7960*/  LOP3.LUT R64, R190, R100, R164, 0x96, !PT ;  /* 0x00000064be407212 */ /* 0x008fe400078e96a4 */
[----:B------:R-:W-:Y:S01]  /*7970*/  LOP3.LUT R65, R191, R101, R165, 0x96, !PT ;  /* 0x00000065bf417212 */ /* 0x000fe200078e96a5 */
[----:B------:R3:W-:Y:S01]  /*7980*/  STL.64 [R1+0x398], R8 ;  /* 0x0003980801007387 */ /* 0x0007e20000100a00 */
[----:B-1----:R-:W-:Y:S02]  /*7990*/  LOP3.LUT R36, R218, R94, R210, 0x96, !PT ;  /* 0x0000005eda247212 */ /* 0x002fe400078e96d2 */
[----:B------:R-:W-:Y:S02]  /*79a0*/  LOP3.LUT R37, R219, R95, R211, 0x96, !PT ;  /* 0x0000005fdb257212 */ /* 0x000fe400078e96d3 */
[----:B------:R-:W-:-:S02]  /*79b0*/  LOP3.LUT R12, R72, R60, R14, 0x96, !PT ;  /* 0x0000003c480c7212 */ /* 0x000fc400078e960e */
[----:B------:R-:W-:Y:S02]  /*79c0*/  LOP3.LUT R13, R73, R61, R15, 0x96, !PT ;  /* 0x0000003d490d7212 */ /* 0x000fe400078e960f */
[----:B------:R-:W-:Y:S02]  /*79d0*/  LOP3.LUT R4, R188, R58, R16, 0x96, !PT ;  /* 0x0000003abc047212 */ /* 0x000fe400078e9610 */
[----:B------:R-:W-:Y:S02]  /*79e0*/  LOP3.LUT R5, R189, R59, R17, 0x96, !PT ;  /* 0x0000003bbd057212 */ /* 0x000fe400078e9611 */
[----:B0-----:R-:W-:Y:S02]  /*79f0*/  LOP3.LUT R6, R240, R56, R18, 0x96, !PT ;  /* 0x00000038f0067212 */ /* 0x001fe400078e9612 */
[----:B------:R-:W-:Y:S02]  /*7a00*/  LOP3.LUT R7, R241, R57, R19, 0x96, !PT ;  /* 0x00000039f1077212 */ /* 0x000fe400078e9613 */
[----:B---3--:R-:W-:-:S02]  /*7a10*/  LOP3.LUT R8, R242, R54, R20, 0x96, !PT ;  /* 0x00000036f2087212 */ /* 0x008fc400078e9614 */
[----:B------:R-:W-:Y:S01]  /*7a20*/  LOP3.LUT R9, R243, R55, R21, 0x96, !PT ;  /* 0x00000037f3097212 */ /* 0x000fe200078e9615 */
[----:B------:R0:W-:Y:S01]  /*7a30*/  STL.64 [R1+0x328], R64 ;  /* 0x0003284001007387 */ /* 0x0001e20000100a00 */
[----:B------:R-:W-:Y:S02]  /*7a40*/  LOP3.LUT R98, R104, R98, R166, 0x96, !PT ;  /* 0x0000006268627212 */ /* 0x000fe400078e96a6 */
[----:B------:R-:W-:Y:S01]  /*7a50*/  LOP3.LUT R99, R105, R99, R167, 0x96, !PT ;  /* 0x0000006369637212 */ /* 0x000fe200078e96a7 */
[----:B------:R-:W-:Y:S01]  /*7a60*/  STL.64 [R1+0x340], R36 ;  /* 0x0003402401007387 */ /* 0x000fe20000100a00 */
[----:B------:R-:W-:Y:S02]  /*7a70*/  LOP3.LUT R96, R186, R96, R214, 0x96, !PT ;  /* 0x00000060ba607212 */ /* 0x000fe400078e96d6 */
[----:B------:R-:W-:Y:S01]  /*7a80*/  LOP3.LUT R97, R187, R97, R215, 0x96, !PT ;  /* 0x00000061bb617212 */ /* 0x000fe200078e96d7 */
[----:B------:R1:W-:Y:S01]  /*7a90*/  STL.64 [R1+0x3a0], R10 ;  /* 0x0003a00a01007387 */ /* 0x0003e20000100a00 */
[----:B------:R-:W-:-:S02]  /*7aa0*/  LOP3.LUT R90, R212, R90, R168, 0x96, !PT ;  /* 0x0000005ad45a7212 */ /* 0x000fc400078e96a8 */
[----:B------:R-:W-:Y:S01]  /*7ab0*/  LOP3.LUT R91, R213, R91, R169, 0x96, !PT ;  /* 0x0000005bd55b7212 */ /* 0x000fe200078e96a9 */
[----:B------:R3:W-:Y:S01]  /*7ac0*/  STL.64 [R1+0x3b0], R12 ;  /* 0x0003b00c01007387 */ /* 0x0007e20000100a00 */
[----:B------:R-:W-:Y:S02]  /*7ad0*/  LOP3.LUT R88, R216, R88, R170, 0x96, !PT ;  /* 0x00000058d8587212 */ /* 0x000fe400078e96aa */
[----:B------:R-:W-:Y:S01]  /*7ae0*/  LOP3.LUT R89, R217, R89, R171, 0x96, !PT ;  /* 0x00000059d9597212 */ /* 0x000fe200078e96ab */
[----:B------:R3:W-:Y:S01]  /*7af0*/  STL.64 [R1+0x3b8], R4 ;  /* 0x0003b80401007387 */ /* 0x0007e20000100a00 */
[----:B0-----:R-:W-:Y:S02]  /*7b00*/  LOP3.LUT R64, R208, R86, R174, 0x96, !PT ;  /* 0x00000056d0407212 */ /* 0x001fe400078e96ae */
[----:B------:R-:W-:Y:S01]  /*7b10*/  LOP3.LUT R65, R209, R87, R175, 0x96, !PT ;  /* 0x00000057d1417212 */ /* 0x000fe200078e96af */
[----:B------:R-:W-:Y:S01]  /*7b20*/  STL.64 [R1+0x3c0], R6 ;  /* 0x0003c00601007387 */ /* 0x000fe20000100a00 */
[----:B------:R-:W-:-:S02]  /*7b30*/  LOP3.LUT R84, R222, R84, R176, 0x96, !PT ;  /* 0x00000054de547212 */ /* 0x000fc400078e96b0 */
[----:B------:R-:W-:Y:S01]  /*7b40*/  LOP3.LUT R85, R223, R85, R177, 0x96, !PT ;  /* 0x00000055df557212 */ /* 0x000fe200078e96b1 */
[----:B------:R0:W-:Y:S01]  /*7b50*/  STL.64 [R1+0x3c8], R8 ;  /* 0x0003c80801007387 */ /* 0x0001e20000100a00 */
[----:B------:R-:W-:Y:S02]  /*7b60*/  LOP3.LUT R78, R200, R78, R248, 0x96, !PT ;  /* 0x0000004ec84e7212 */ /* 0x000fe400078e96f8 */
[----:B------:R-:W-:Y:S02]  /*7b70*/  LOP3.LUT R79, R201, R79, R249, 0x96, !PT ;  /* 0x0000004fc94f7212 */ /* 0x000fe400078e96f9 */
[----:B-1----:R-:W-:Y:S02]  /*7b80*/  LOP3.LUT R10, R182, R50, R24, 0x96, !PT ;  /* 0x00000032b60a7212 */ /* 0x002fe400078e9618 */
[----:B------:R-:W-:Y:S02]  /*7b90*/  LOP3.LUT R11, R183, R51, R25, 0x96, !PT ;  /* 0x00000033b70b7212 */ /* 0x000fe400078e9619 */
[----:B---3--:R-:W-:-:S02]  /*7ba0*/  LOP3.LUT R12, R238, R48, R26, 0x96, !PT ;  /* 0x00000030ee0c7212 */ /* 0x008fc400078e961a */
[----:B------:R-:W-:Y:S02]  /*7bb0*/  LOP3.LUT R13, R239, R49, R27, 0x96, !PT ;  /* 0x00000031ef0d7212 */ /* 0x000fe400078e961b */
[----:B------:R-:W-:Y:S02]  /*7bc0*/  LOP3.LUT R4, R180, R46, R28, 0x96, !PT ;  /* 0x0000002eb4047212 */ /* 0x000fe400078e961c */
[----:B------:R-:W-:Y:S02]  /*7bd0*/  LOP3.LUT R5, R181, R47, R29, 0x96, !PT ;  /* 0x0000002fb5057212 */ /* 0x000fe400078e961d */
[----:B0-----:R-:W-:Y:S02]  /*7be0*/  LOP3.LUT R8, R44, R42, R32, 0x96, !PT ;  /* 0x0000002a2c087212 */ /* 0x001fe400078e9620 */
[----:B------:R-:W-:Y:S02]  /*7bf0*/  LOP3.LUT R9, R45, R43, R33, 0x96, !PT ;  /* 0x0000002b2d097212 */ /* 0x000fe400078e9621 */
[----:B------:R-:W-:-:S02]  /*7c00*/  LOP3.LUT R6, R40, R38, R30, 0x96, !PT ;  /* 0x0000002628067212 */ /* 0x000fc400078e961e */
[----:B------:R-:W-:Y:S01]  /*7c10*/  LOP3.LUT R7, R41, R39, R31, 0x96, !PT ;  /* 0x0000002729077212 */ /* 0x000fe200078e961f */
        /* <DEDUP_REMOVED lines=31> */
[----:B------:R0:W-:Y:S01]  /*7e10*/  STL.64 [R1+0x3a8], R2 ;  /* 0x0003a80201007387 */ /* 0x0001e20000100a00 */
[----:B------:R-:W-:Y:S01]  /*7e20*/  VIADD R0, R1, 0x40 ;  /* 0x0000004001007836 */ /* 0x000fe20000000000 */
[----:B0-----:R-:W-:-:S02]  /*7e30*/  LOP3.LUT R2, R246, R52, R22, 0x96, !PT ;  /* 0x00000034f6027212 */ /* 0x001fc400078e9616 */
[----:B------:R-:W-:-:S05]  /*7e40*/  LOP3.LUT R3, R247, R53, R23, 0x96, !PT ;  /* 0x00000035f7037212 */ /* 0x000fca00078e9617 */
[----:B------:R0:W-:Y:S01]  /*7e50*/  STL.64 [R1+0x3d0], R2 ;  /* 0x0003d00201007387 */ /* 0x0001e20000100a00 */
[----:B------:R-:W-:Y:S01]  /*7e60*/  UMOV UR5, URZ ;  /* 0x000000ff00057c82 */ /* 0x000fe20008000000 */
[----:B0-----:R-:W-:Y:S02]  /*7e70*/  IADD3 R2, P0, PT, R34, 0x40, RZ ;  /* 0x0000004022027810 */ /* 0x001fe40007f1e0ff */
[----:B----4-:R-:W-:Y:S02]  /*7e80*/  LOP3.LUT R36, R226, R80, R178, 0x96, !PT ;  /* 0x00000050e2247212 */ /* 0x010fe400078e96b2 */
[----:B------:R-:W-:-:S05]  /*7e90*/  LOP3.LUT R37, R227, R81, R179, 0x96, !PT ;  /* 0x00000051e3257212 */ /* 0x000fca00078e96b3 */
[----:B------:R0:W-:Y:S01]  /*7ea0*/  STL.64 [R1+0x370], R36 ;  /* 0x0003702401007387 */ /* 0x0001e20000100a00 */
[----:B--2---:R-:W-:Y:S02]  /*7eb0*/  LOP3.LUT R82, R224, R82, R244, 0x96, !PT ;  /* 0x00000052e0527212 */ /* 0x004fe400078e96f4 */
[----:B------:R-:W-:-:S05]  /*7ec0*/  LOP3.LUT R83, R225, R83, R245, 0x96, !PT ;  /* 0x00000053e1537212 */ /* 0x000fca00078e96f5 */
[----:B------:R0:W-:Y:S01]  /*7ed0*/  STL.64 [R1+0x368], R82 ;  /* 0x0003685201007387 */ /* 0x0001e20000100a00 */
[----:B------:R-:W-:-:S07]  /*7ee0*/  IMAD.X R3, RZ, RZ, R35, P0 ;  /* 0x000000ffff037224 */ /* 0x000fce00000e0623 */
.L_x_4:
[----:B------:R-:W2:Y:S04]  /*7ef0*/  LDL.64 R4, [R0+-0x40] ;  /* 0xffffc00000047983 */ /* 0x000ea80000100a00 */
[----:B------:R-:W2:Y:S04]  /*7f00*/  LDL.64 R16, [R0+-0x20] ;  /* 0xffffe00000107983 */ /* 0x000ea80000100a00 */
[----:B------:R-:W3:Y:S04]  /*7f10*/  LDL.64 R20, [R0+0x20] ;  /* 0x0000200000147983 */ /* 0x000ee80000100a00 */
[----:B------:R-:W4:Y:S04]  /*7f20*/  LDL.64 R18, [R0] ;  /* 0x0000000000127983 */ /* 0x000f280000100a00 */
[----:B------:R-:W5:Y:S04]  /*7f30*/  LDL.64 R22, [R0+-0x38] ;  /* 0xffffc80000167983 */ /* 0x000f680000100a00 */
[----:B------:R-:W5:Y:S04]  /*7f40*/  LDL.64 R24, [R0+-0x18] ;  /* 0xffffe80000187983 */ /* 0x000f680000100a00 */
[----:B------:R-:W5:Y:S04]  /*7f50*/  LDL.64 R10, [R0+0x28] ;  /* 0x00002800000a7983 */ /* 0x000f680000100a00 */
[----:B------:R-:W5:Y:S04]  /*7f60*/  LDL.64 R26, [R0+0x8] ;  /* 0x00000800001a7983 */ /* 0x000f680000100a00 */
[----:B------:R-:W5:Y:S04]  /*7f70*/  LDL.64 R28, [R0+-0x30] ;  /* 0xffffd000001c7983 */ /* 0x000f680000100a00 */
[----:B------:R-:W5:Y:S04]  /*7f80*/  LDL.64 R14, [R0+-0x10] ;  /* 0xfffff000000e7983 */ /* 0x000f680000100a00 */
[----:B------:R-:W5:Y:S04]  /*7f90*/  LDL.64 R32, [R0+-0x28] ;  /* 0xffffd80000207983 */ /* 0x000f680000100a00 */
[----:B------:R-:W5:Y:S04]  /*7fa0*/  LDL.64 R12, [R0+-0x8] ;  /* 0xfffff800000c7983 */ /* 0x000f680000100a00 */
[----:B------:R-:W5:Y:S04]  /*7fb0*/  LDL.64 R8, [R0+0x30] ;  /* 0x0000300000087983 */ /* 0x000f680000100a00 */
[----:B------:R-:W5:Y:S04]  /*7fc0*/  LDL.64 R30, [R0+0x10] ;  /* 0x00001000001e7983 */ /* 0x000f680000100a00 */
[----:B------:R-:W5:Y:S04]  /*7fd0*/  LDL.64 R6, [R0+0x38] ;  /* 0x0000380000067983 */ /* 0x000f680000100a00 */
[----:B------:R-:W5:Y:S01]  /*7fe0*/  LDL.64 R34, [R0+0x18] ;  /* 0x0000180000227983 */ /* 0x000f620000100a00 */
[-C--:B--2---:R-:W-:Y:S01]  /*7ff0*/  IMAD R41, R5, R16.reuse, RZ ;  /* 0x0000001005297224 */ /* 0x084fe200078e02ff */
[CC--:B------:R-:W-:Y:S01]  /*8000*/  IADD3 R39, P0, PT, R4.reuse, R16.reuse, RZ ;  /* 0x0000001004277210 */ /* 0x0c0fe20007f1e0ff */
[----:B0-----:R-:W-:-:S04]  /*8010*/  IMAD.WIDE.U32 R36, R4, R16, RZ ;  /* 0x0000001004247225 */ /* 0x001fc800078e00ff */
[----:B------:R-:W-:Y:S02]  /*8020*/  IMAD R41, R4, R17, R41 ;  /* 0x0000001104297224 */ /* 0x000fe400078e0229 */
[----:B------:R-:W-:Y:S01]  /*8030*/  IMAD.X R4, R5, 0x1, R17, P0 ;  /* 0x0000000105047824 */ /* 0x000fe200000e0611 */
[----:B------:R-:W-:Y:S01]  /*8040*/  LEA R38, P0, R36, R39, 0x1 ;  /* 0x0000002724267211 */ /* 0x000fe200078008ff */
[----:B------:R-:W-:-:S05]  /*8050*/  IMAD.IADD R43, R37, 0x1, R41 ;  /* 0x00000001252b7824 */ /* 0x000fca00078e0229 */
[----:B------:R-:W-:-:S04]  /*8060*/  LEA.HI.X R43, R36, R4, R43, 0x1, P0 ;  /* 0x00000004242b7211 */ /* 0x000fc800000f0c2b */
[----:B---3--:R-:W-:Y:S02]  /*8070*/  LOP3.LUT R5, R21, R43, RZ, 0x3c, !PT ;  /* 0x0000002b15057212 */ /* 0x008fe400078e3cff */
[----:B------:R-:W-:-:S03]  /*8080*/  LOP3.LUT R37, R20, R38, RZ, 0x3c, !PT ;  /* 0x0000002614257212 */ /* 0x000fc600078e3cff */
[-C--:B----4-:R-:W-:Y:S01]  /*8090*/  IMAD R36, R19, R5.reuse, RZ ;  /* 0x0000000513247224 */ /* 0x090fe200078e02ff */
[CC--:B------:R-:W-:Y:S01]  /*80a0*/  IADD3 R39, P0, PT, R18.reuse, R5.reuse, RZ ;  /* 0x0000000512277210 */ /* 0x0c0fe20007f1e0ff */
[----:B------:R-:W-:-:S04]  /*80b0*/  IMAD.WIDE.U32 R4, R18, R5, RZ ;  /* 0x0000000512047225 */ /* 0x000fc800078e00ff */
[----:B------:R-:W-:Y:S02]  /*80c0*/  IMAD R41, R18, R37, R36 ;  /* 0x0000002512297224 */ /* 0x000fe400078e0224 */
[----:B------:R-:W-:Y:S01]  /*80d0*/  IMAD.X R18, R19, 0x1, R37, P0 ;  /* 0x0000000113127824 */ /* 0x000fe200000e0625 */
[----:B------:R-:W-:Y:S01]  /*80e0*/  LEA R39, P0, R4, R39, 0x1 ;  /* 0x0000002704277211 */ /* 0x000fe200078008ff */
[----:B------:R-:W-:-:S05]  /*80f0*/  IMAD.IADD R41, R5, 0x1, R41 ;  /* 0x0000000105297824 */ /* 0x000fca00078e0229 */
[----:B------:R-:W-:Y:S02]  /*8100*/  LEA.HI.X R41, R4, R18, R41, 0x1, P0 ;  /* 0x0000001204297211 */ /* 0x000fe400000f0c29 */
[----:B------:R-:W-:Y:S02]  /*8110*/  LOP3.LUT R36, R39, R16, RZ, 0x3c, !PT ;  /* 0x0000001027247212 */ /* 0x000fe400078e3cff */
[----:B------:R-:W-:-:S04]  /*8120*/  LOP3.LUT R17, R41, R17, RZ, 0x3c, !PT ;  /* 0x0000001129117212 */ /* 0x000fc800078e3cff */
[----:B------:R-:W-:Y:S02]  /*8130*/  SHF.L.W.U32.HI R37, R36, 0x8, R17 ;  /* 0x0000000824257819 */ /* 0x000fe40000010e11 */
[----:B------:R-:W-:-:S03]  /*8140*/  SHF.L.W.U32.HI R36, R17, 0x8, R36 ;  /* 0x0000000811247819 */ /* 0x000fc60000010e24 */
[-C--:B------:R-:W-:Y:S01]  /*8150*/  IMAD R17, R43, R37.reuse, RZ ;  /* 0x000000252b117224 */ /* 0x080fe200078e02ff */
[----:B------:R-:W-:Y:S01]  /*8160*/  IADD3 R51, P0, PT, R37, R38, RZ ;  /* 0x0000002625337210 */ /* 0x000fe20007f1e0ff */
[----:B------:R-:W-:-:S04]  /*8170*/  IMAD.WIDE.U32 R4, R38, R37, RZ ;  /* 0x0000002526047225 */ /* 0x000fc800078e00ff */
[----:B------:R-:W-:Y:S01]  /*8180*/  IMAD R17, R36, R38, R17 ;  /* 0x0000002624117224 */ /* 0x000fe200078e0211 */
[----:B------:R-:W-:Y:S01]  /*8190*/  LEA R51, P1, R4, R51, 0x1 ;  /* 0x0000003304337211 */ /* 0x000fe200078208ff */
[----:B------:R-:W-:Y:S02]  /*81a0*/  IMAD.X R16, R36, 0x1, R43, P0 ;  /* 0x0000000124107824 */ /* 0x000fe400000e062b */
[----:B------:R-:W-:Y:S01]  /*81b0*/  IMAD.IADD R57, R5, 0x1, R17 ;  /* 0x0000000105397824 */ /* 0x000fe200078e0211 */
[----:B------:R-:W-:-:S04]  /*81c0*/  LOP3.LUT R5, R51, R21, R43, 0x96, !PT ;  /* 0x0000001533057212 */ /* 0x000fc800078e962b */
[----:B------:R-:W-:Y:S01]  /*81d0*/  LEA.HI.X R57, R4, R16, R57, 0x1, P1 ;  /* 0x0000001004397211 */ /* 0x000fe200008f0c39 */
[----:B-----5:R-:W-:-:S03]  /*81e0*/  IMAD R21, R23, R24, RZ ;  /* 0x0000001817157224 */ /* 0x020fc600078e02ff */
[----:B------:R-:W-:Y:S01]  /*81f0*/  LOP3.LUT R20, R57, R20, R38, 0x96, !PT ;  /* 0x0000001439147212 */ /* 0x000fe200078e9626 */
[CC--:B------:R-:W-:Y:S01]  /*8200*/  IMAD.WIDE.U32 R18, R22.reuse, R24.reuse, RZ ;  /* 0x0000001816127225 */ /* 0x0c0fe200078e00ff */
[C---:B------:R-:W-:Y:S02]  /*8210*/  IADD3 R17, P0, PT, R22.reuse, R24, RZ ;  /* 0x0000001816117210 */ /* 0x040fe40007f1e0ff */
[----:B------:R-:W-:Y:S01]  /*8220*/  SHF.L.W.U32.HI R4, R5, 0x10, R20 ;  /* 0x0000001005047819 */ /* 0x000fe20000010e14 */
[----:B------:R-:W-:Y:S01]  /*8230*/  IMAD R21, R22, R25, R21 ;  /* 0x0000001916157224 */ /* 0x000fe200078e0215 */
[----:B------:R-:W-:Y:S01]  /*8240*/  SHF.L.W.U32.HI R5, R20, 0x10, R5 ;  /* 0x0000001014057819 */ /* 0x000fe20000010e05 */
[----:B------:R-:W-:Y:S02]  /*8250*/  IMAD.X R22, R23, 0x1, R25, P0 ;  /* 0x0000000117167824 */ /* 0x000fe400000e0619 */
[-C--:B------:R-:W-:Y:S01]  /*8260*/  IMAD R20, R41, R4.reuse, RZ ;  /* 0x0000000429147224 */ /* 0x080fe200078e02ff */
[----:B------:R-:W-:Y:S01]  /*8270*/  LEA R44, P1, R18, R17, 0x1 ;  /* 0x00000011122c7211 */ /* 0x000fe200078208ff */
[----:B------:R-:W-:Y:S01]  /*8280*/  IMAD.IADD R49, R19, 0x1, R21 ;  /* 0x0000000113317824 */ /* 0x000fe200078e0215 */
[----:B------:R-:W-:Y:S01]  /*8290*/  IADD3 R19, P0, PT, R4, R39, RZ ;  /* 0x0000002704137210 */ /* 0x000fe20007f1e0ff */
[----:B------:R-:W-:-:S04]  /*82a0*/  IMAD.WIDE.U32 R16, R39, R4, RZ ;  /* 0x0000000427107225 */ /* 0x000fc800078e00ff */
[C---:B------:R-:W-:Y:S01]  /*82b0*/  IMAD R55, R5.reuse, R39, R20 ;  /* 0x0000002705377224 */ /* 0x040fe200078e0214 */
[----:B------:R-:W-:Y:S01]  /*82c0*/  LEA.HI.X R49, R18, R22, R49, 0x1, P1 ;  /* 0x0000001612317211 */ /* 0x000fe200008f0c31 */
[----:B------:R-:W-:Y:S01]  /*82d0*/  IMAD.X R18, R5, 0x1, R41, P0 ;  /* 0x0000000105127824 */ /* 0x000fe200000e0629 */
[----:B------:R-:W-:Y:S01]  /*82e0*/  LEA R46, P0, R16, R19, 0x1 ;  /* 0x00000013102e7211 */ /* 0x000fe200078008ff */
[----:B------:R-:W-:Y:S01]  /*82f0*/  IMAD.IADD R55, R17, 0x1, R55 ;  /* 0x0000000111377824 */ /* 0x000fe200078e0237 */
[----:B------:R-:W-:Y:S02]  /*8300*/  LOP3.LUT R17, R11, R49, RZ, 0x3c, !PT ;  /* 0x000000310b117212 */ /* 0x000fe400078e3cff */
[----:B------:R-:W-:Y:S02]  /*8310*/  LOP3.LUT R19, R10, R44, RZ, 0x3c, !PT ;  /* 0x0000002c0a137212 */ /* 0x000fe400078e3cff */
[----:B------:R-:W-:Y:S01]  /*8320*/  LEA.HI.X R55, R16, R18, R55, 0x1, P0 ;  /* 0x0000001210377211 */ /* 0x000fe200000f0c37 */
[-C--:B------:R-:W-:Y:S01]  /*8330*/  IMAD R18, R27, R17.reuse, RZ ;  /* 0x000000111b127224 */ /* 0x080fe200078e02ff */
[----:B------:R-:W-:Y:S01]  /*8340*/  IADD3 R21, P0, PT, R26, R17, RZ ;  /* 0x000000111a157210 */ /* 0x000fe20007f1e0ff */
[-C--:B------:R-:W-:Y:S01]  /*8350*/  IMAD R41, R29, R14.reuse, RZ ;  /* 0x0000000e1d297224 */ /* 0x080fe200078e02ff */
[----:B------:R-:W-:Y:S01]  /*8360*/  IADD3 R39, P1, PT, R28, R14, RZ ;  /* 0x0000000e1c277210 */ /* 0x000fe20007f3e0ff */
[----:B------:R-:W-:-:S02]  /*8370*/  IMAD R23, R26, R19, R18 ;  /* 0x000000131a177224 */ /* 0x000fc400078e0212 */
[----:B------:R-:W-:Y:S02]  /*8380*/  IMAD.X R42, R27, 0x1, R19, P0 ;  /* 0x000000011b2a7824 */ /* 0x000fe400000e0613 */
[----:B------:R-:W-:-:S04]  /*8390*/  IMAD.WIDE.U32 R18, R28, R14, RZ ;  /* 0x0000000e1c127225 */ /* 0x000fc800078e00ff */
[----:B------:R-:W-:Y:S02]  /*83a0*/  IMAD R41, R28, R15, R41 ;  /* 0x0000000f1c297224 */ /* 0x000fe400078e0229 */
[----:B------:R-:W-:-:S04]  /*83b0*/  IMAD.WIDE.U32 R16, R26, R17, RZ ;  /* 0x000000111a107225 */ /* 0x000fc800078e00ff */
[----:B------:R-:W-:Y:S01]  /*83c0*/  IMAD.X R28, R29, 0x1, R15, P1 ;  /* 0x000000011d1c7824 */ /* 0x000fe200008e060f */
[----:B------:R-:W-:Y:S01]  /*83d0*/  LEA R39, P1, R18, R39, 0x1 ;  /* 0x0000002712277211 */ /* 0x000fe200078208ff */
[-C--:B------:R-:W-:Y:S02]  /*83e0*/  IMAD R29, R33, R12.reuse, RZ ;  /* 0x0000000c211d7224 */ /* 0x080fe400078e02ff */
[----:B------:R-:W-:Y:S01]  /*83f0*/  IMAD.IADD R41, R19, 0x1, R41 ;  /* 0x0000000113297824 */ /* 0x000fe200078e0229 */
[-C--:B------:R-:W-:Y:S01]  /*8400*/  IADD3 R27, P2, PT, R32, R12.reuse, RZ ;  /* 0x0000000c201b7210 */ /* 0x080fe20007f5e0ff */
[----:B------:R-:W-:Y:S01]  /*8410*/  IMAD.IADD R17, R17, 0x1, R23 ;  /* 0x0000000111117824 */ /* 0x000fe200078e0217 */
[----:B------:R-:W-:Y:S01]  /*8420*/  LEA R40, P0, R16, R21, 0x1 ;  /* 0x0000001510287211 */ /* 0x000fe200078008ff */
[----:B------:R-:W-:Y:S01]  /*8430*/  IMAD.WIDE.U32 R20, R32, R12, RZ ;  /* 0x0000000c20147225 */ /* 0x000fe200078e00ff */
[----:B------:R-:W-:-:S03]  /*8440*/  LEA.HI.X R41, R18, R28, R41, 0x1, P1 ;  /* 0x0000001c12297211 */ /* 0x000fc600008f0c29 */
[----:B------:R-:W-:Y:S01]  /*8450*/  IMAD R29, R32, R13, R29 ;  /* 0x0000000d201d7224 */ /* 0x000fe200078e021d */
        /* <DEDUP_REMOVED lines=8> */
[CC--:B------:R-:W-:Y:S01]  /*84e0*/  IADD3 R21, P0, PT, R30.reuse, R17.reuse, RZ ;  /* 0x000000111e157210 */ /* 0x0c0fe20007f1e0ff */
[----:B------:R-:W-:Y:S01]  /*84f0*/  IMAD.WIDE.U32 R16, R30, R17, RZ ;  /* 0x000000111e107225 */ /* 0x000fe200078e00ff */
[----:B------:R-:W-:-:S03]  /*8500*/  LOP3.LUT R19, R7, R29, RZ, 0x3c, !PT ;  /* 0x0000001d07137212 */ /* 0x000fc600078e3cff */
[----:B------:R-:W-:Y:S01]  /*8510*/  IMAD R43, R30, R23, R18 ;  /* 0x000000171e2b7224 */ /* 0x000fe200078e0212 */
[----:B------:R-:W-:Y:S02]  /*8520*/  LOP3.LUT R22, R40, R24, RZ, 0x3c, !PT ;  /* 0x0000001828167212 */ /* 0x000fe400078e3cff */
[----:B------:R-:W-:Y:S01]  /*8530*/  LOP3.LUT R33, R42, R25, RZ, 0x3c, !PT ;  /* 0x000000192a217212 */ /* 0x000fe200078e3cff */
[----:B------:R-:W-:Y:S01]  /*8540*/  IMAD.X R30, R31, 0x1, R23, P0 ;  /* 0x000000011f1e7824 */ /* 0x000fe200000e0617 */
[----:B------:R-:W-:Y:S01]  /*8550*/  LOP3.LUT R25, R6, R27, RZ, 0x3c, !PT ;  /* 0x0000001b06197212 */ /* 0x000fe200078e3cff */
[-C--:B------:R-:W-:Y:S01]  /*8560*/  IMAD R24, R35, R19.reuse, RZ ;  /* 0x0000001323187224 */ /* 0x080fe200078e02ff */
[----:B------:R-:W-:Y:S01]  /*8570*/  IADD3 R23, P1, PT, R34, R19, RZ ;  /* 0x0000001322177210 */ /* 0x000fe20007f3e0ff */
[----:B------:R-:W-:Y:S01]  /*8580*/  IMAD.IADD R17, R17, 0x1, R43 ;  /* 0x0000000111117824 */ /* 0x000fe200078e022b */
[----:B------:R-:W-:Y:S02]  /*8590*/  LEA R32, P0, R16, R21, 0x1 ;  /* 0x0000001510207211 */ /* 0x000fe400078008ff */
[----:B------:R-:W-:Y:S01]  /*85a0*/  SHF.L.W.U32.HI R21, R22, 0x8, R33 ;  /* 0x0000000816157819 */ /* 0x000fe20000010e21 */
[----:B------:R-:W-:Y:S01]  /*85b0*/  IMAD.WIDE.U32 R18, R34, R19, RZ ;  /* 0x0000001322127225 */ /* 0x000fe200078e00ff */
[----:B------:R-:W-:-:S03]  /*85c0*/  SHF.L.W.U32.HI R20, R33, 0x8, R22 ;  /* 0x0000000821147819 */ /* 0x000fc60000010e16 */
[----:B------:R-:W-:Y:S01]  /*85d0*/  IMAD R31, R34, R25, R24 ;  /* 0x00000019221f7224 */ /* 0x000fe200078e0218 */
[----:B------:R-:W-:Y:S01]  /*85e0*/  LEA.HI.X R34, R16, R30, R17, 0x1, P0 ;  /* 0x0000001e10227211 */ /* 0x000fe200000f0c11 */
[----:B------:R-:W-:Y:S02]  /*85f0*/  IMAD.X R30, R35, 0x1, R25, P1 ;  /* 0x00000001231e7824 */ /* 0x000fe400008e0619 */
[----:B------:R-:W-:Y:S01]  /*8600*/  IMAD R25, R49, R21, RZ ;  /* 0x0000001531197224 */ /* 0x000fe200078e02ff */
[----:B------:R-:W-:Y:S01]  /*8610*/  LEA R28, P1, R18, R23, 0x1 ;  /* 0x00000017121c7211 */ /* 0x000fe200078208ff */
[----:B------:R-:W-:Y:S01]  /*8620*/  IMAD.IADD R19, R19, 0x1, R31 ;  /* 0x0000000113137824 */ /* 0x000fe200078e021f */
[----:B------:R-:W-:Y:S01]  /*8630*/  IADD3 R23, P0, PT, R21, R44, RZ ;  /* 0x0000002c15177210 */ /* 0x000fe20007f1e0ff */
[----:B------:R-:W-:-:S04]  /*8640*/  IMAD.WIDE.U32 R16, R44, R21, RZ ;  /* 0x000000152c107225 */ /* 0x000fc800078e00ff */
[----:B------:R-:W-:Y:S01]  /*8650*/  IMAD R25, R20, R44, R25 ;  /* 0x0000002c14197224 */ /* 0x000fe200078e0219 */
[----:B------:R-:W-:Y:S01]  /*8660*/  LEA.HI.X R30, R18, R30, R19, 0x1, P1 ;  /* 0x0000001e121e7211 */ /* 0x000fe200008f0c13 */
[----:B------:R-:W-:Y:S01]  /*8670*/  IMAD.X R18, R20, 0x1, R49, P0 ;  /* 0x0000000114127824 */ /* 0x000fe200000e0631 */
[----:B------:R-:W-:Y:S01]  /*8680*/  LEA R38, P1, R16, R23, 0x1 ;  /* 0x0000001710267211 */ /* 0x000fe200078208ff */
[----:B------:R-:W-:Y:S01]  /*8690*/  IMAD.IADD R47, R17, 0x1, R25 ;  /* 0x00000001112f7824 */ /* 0x000fe200078e0219 */
[----:B------:R-:W-:Y:S02]  /*86a0*/  LOP3.LUT R14, R32, R14, RZ, 0x3c, !PT ;  /* 0x0000000e200e7212 */ /* 0x000fe400078e3cff */
[----:B------:R-:W-:Y:S02]  /*86b0*/  LOP3.LUT R15, R34, R15, RZ, 0x3c, !PT ;  /* 0x0000000f220f7212 */ /* 0x000fe400078e3cff */
[----:B------:R-:W-:Y:S02]  /*86c0*/  LOP3.LUT R24, R28, R12, RZ, 0x3c, !PT ;  /* 0x0000000c1c187212 */ /* 0x000fe400078e3cff */
[----:B------:R-:W-:-:S02]  /*86d0*/  LOP3.LUT R13, R30, R13, RZ, 0x3c, !PT ;  /* 0x0000000d1e0d7212 */ /* 0x000fc400078e3cff */
[----:B------:R-:W-:Y:S02]  /*86e0*/  LEA.HI.X R47, R16, R18, R47, 0x1, P1 ;  /* 0x00000012102f7211 */ /* 0x000fe400008f0c2f */
[----:B------:R-:W-:Y:S02]  /*86f0*/  SHF.L.W.U32.HI R18, R14, 0x8, R15 ;  /* 0x000000080e127819 */ /* 0x000fe40000010e0f */
[----:B------:R-:W-:Y:S02]  /*8700*/  SHF.L.W.U32.HI R22, R13, 0x8, R24 ;  /* 0x000000080d167819 */ /* 0x000fe40000010e18 */
[----:B------:R-:W-:Y:S02]  /*8710*/  SHF.L.W.U32.HI R24, R24, 0x8, R13 ;  /* 0x0000000818187819 */ /* 0x000fe40000010e0d */
[----:B------:R-:W-:Y:S01]  /*8720*/  SHF.L.W.U32.HI R16, R15, 0x8, R14 ;  /* 0x000000080f107819 */ /* 0x000fe20000010e0e */
[----:B------:R-:W-:Y:S01]  /*8730*/  IMAD R14, R41, R18, RZ ;  /* 0x00000012290e7224 */ /* 0x000fe200078e02ff */
[----:B------:R-:W-:Y:S01]  /*8740*/  IADD3 R43, P0, PT, R18, R39, RZ ;  /* 0x00000027122b7210 */ /* 0x000fe20007f1e0ff */
[----:B------:R-:W-:-:S02]  /*8750*/  IMAD R19, R29, R24, RZ ;  /* 0x000000181d137224 */ /* 0x000fc400078e02ff */
[----:B------:R-:W-:-:S04]  /*8760*/  IMAD.WIDE.U32 R12, R39, R18, RZ ;  /* 0x00000012270c7225 */ /* 0x000fc800078e00ff */
[----:B------:R-:W-:Y:S02]  /*8770*/  IMAD R45, R16, R39, R14 ;  /* 0x00000027102d7224 */ /* 0x000fe400078e020e */
[----:B------:R-:W-:Y:S01]  /*8780*/  IMAD R33, R22, R27, R19 ;  /* 0x0000001b16217224 */ /* 0x000fe200078e0213 */
[----:B------:R-:W-:Y:S01]  /*8790*/  LEA R43, P1, R12, R43, 0x1 ;  /* 0x0000002b0c2b7211 */ /* 0x000fe200078208ff */
[----:B------:R-:W-:Y:S02]  /*87a0*/  IMAD.X R19, R16, 0x1, R41, P0 ;  /* 0x0000000110137824 */ /* 0x000fe400000e0629 */
[----:B------:R-:W-:Y:S01]  /*87b0*/  IMAD.IADD R45, R13, 0x1, R45 ;  /* 0x000000010d2d7824 */ /* 0x000fe200078e022d */
[----:B------:R-:W-:Y:S01]  /*87c0*/  IADD3 R17, P2, PT, R24, R27, RZ ;  /* 0x0000001b18117210 */ /* 0x000fe20007f5e0ff */
[----:B------:R-:W-:-:S03]  /*87d0*/  IMAD.WIDE.U32 R14, R27, R24, RZ ;  /* 0x000000181b0e7225 */ /* 0x000fc600078e00ff */
[----:B------:R-:W-:Y:S01]  /*87e0*/  LEA.HI.X R45, R12, R19, R45, 0x1, P1 ;  /* 0x000000130c2d7211 */ /* 0x000fe200008f0c2d */
[----:B------:R-:W-:Y:S01]  /*87f0*/  IMAD.X R13, R22, 0x1, R29, P2 ;  /* 0x00000001160d7824 */ /* 0x000fe200010e061d */
[----:B------:R-:W-:Y:S01]  /*8800*/  LEA R26, P0, R14, R17, 0x1 ;  /* 0x000000110e1a7211 */ /* 0x000fe200078008ff */
[----:B------:R-:W-:Y:S01]  /*8810*/  IMAD.IADD R33, R15, 0x1, R33 ;  /* 0x000000010f217824 */ /* 0x000fe200078e0221 */
[----:B------:R-:W-:Y:S02]  /*8820*/  LOP3.LUT R17, R38, R11, R49, 0x96, !PT ;  /* 0x0000000b26117212 */ /* 0x000fe400078e9631 */
[----:B------:R-:W-:Y:S02]  /*8830*/  LOP3.LUT R10, R47, R10, R44, 0x96, !PT ;  /* 0x0000000a2f0a7212 */ /* 0x000fe400078e962c */
[----:B------:R-:W-:Y:S02]  /*8840*/  LOP3.LUT R25, R43, R9, R41, 0x96, !PT ;  /* 0x000000092b197212 */ /* 0x000fe400078e9629 */
[----:B------:R-:W-:-:S02]  /*8850*/  LOP3.LUT R8, R45, R8, R39, 0x96, !PT ;  /* 0x000000082d087212 */ /* 0x000fc400078e9627 */
[----:B------:R-:W-:Y:S02]  /*8860*/  LEA.HI.X R33, R14, R13, R33, 0x1, P0 ;  /* 0x0000000d0e217211 */ /* 0x000fe400000f0c21 */
[----:B------:R-:W-:Y:S02]  /*8870*/  SHF.L.W.U32.HI R23, R17, 0x10, R10 ;  /* 0x0000001011177819 */ /* 0x000fe40000010e0a */
[----:B------:R-:W-:Y:S02]  /*8880*/  SHF.L.W.U32.HI R19, R8, 0x10, R25 ;  /* 0x0000001008137819 */ /* 0x000fe40000010e19 */
[----:B------:R-:W-:Y:S02]  /*8890*/  SHF.L.W.U32.HI R25, R25, 0x10, R8 ;  /* 0x0000001019197819 */ /* 0x000fe40000010e08 */
[----:B------:R-:W-:Y:S01]  /*88a0*/  LOP3.LUT R29, R26, R7, R29, 0x96, !PT ;  /* 0x000000071a1d7212 */ /* 0x000fe200078e961d */
[----:B------:R-:W-:Y:S01]  /*88b0*/  IMAD R7, R42, R23, RZ ;  /* 0x000000172a077224 */ /* 0x000fe200078e02ff */
[----:B------:R-:W-:-:S02]  /*88c0*/  LOP3.LUT R6, R33, R6, R27, 0x96, !PT ;  /* 0x0000000621067212 */ /* 0x000fc400078e961b */
[----:B------:R-:W-:Y:S01]  /*88d0*/  SHF.L.W.U32.HI R17, R10, 0x10, R17 ;  /* 0x000000100a117819 */ /* 0x000fe20000010e11 */
[----:B------:R-:W-:Y:S01]  /*88e0*/  IMAD R8, R34, R25, RZ ;  /* 0x0000001922087224 */ /* 0x000fe200078e02ff */
[----:B------:R-:W-:Y:S02]  /*88f0*/  SHF.L.W.U32.HI R27, R6, 0x10, R29 ;  /* 0x00000010061b7819 */ /* 0x000fe40000010e1d */
[----:B------:R-:W-:Y:S01]  /*8900*/  SHF.L.W.U32.HI R29, R29, 0x10, R6 ;  /* 0x000000101d1d7819 */ /* 0x000fe20000010e06 */
[-C--:B------:R-:W-:Y:S01]  /*8910*/  IMAD R53, R17, R40.reuse, R7 ;  /* 0x0000002811357224 */ /* 0x080fe200078e0207 */
[----:B------:R-:W-:Y:S01]  /*8920*/  IADD3 R49, P0, PT, R23, R40, RZ ;  /* 0x0000002817317210 */ /* 0x000fe20007f1e0ff */
[----:B------:R-:W-:Y:S01]  /*8930*/  IMAD.WIDE.U32 R6, R40, R23, RZ ;  /* 0x0000001728067225 */ /* 0x000fe200078e00ff */
[----:B------:R-:W-:-:S03]  /*8940*/  IADD3 R11, P1, PT, R25, R32, RZ ;  /* 0x00000020190b7210 */ /* 0x000fc60007f3e0ff */
[----:B------:R-:W-:Y:S02]  /*8950*/  IMAD R35, R19, R32, R8 ;  /* 0x0000002013237224 */ /* 0x000fe400078e0208 */
[----:B------:R-:W-:-:S04]  /*8960*/  IMAD.WIDE.U32 R8, R32, R25, RZ ;  /* 0x0000001920087225 */ /* 0x000fc800078e00ff */
[----:B------:R-:W-:Y:S01]  /*8970*/  IMAD.X R13, R17, 0x1, R42, P0 ;  /* 0x00000001110d7824 */ /* 0x000fe200000e062a */
[----:B------:R-:W-:Y:S01]  /*8980*/  LEA R49, P0, R6, R49, 0x1 ;  /* 0x0000003106317211 */ /* 0x000fe200078008ff */
[----:B------:R-:W-:Y:S02]  /*8990*/  IMAD.IADD R53, R7, 0x1, R53 ;  /* 0x0000000107357824 */ /* 0x000fe400078e0235 */
[----:B------:R-:W-:Y:S01]  /*89a0*/  IMAD.X R12, R19, 0x1, R34, P1 ;  /* 0x00000001130c7824 */ /* 0x000fe200008e0622 */
[----:B------:R-:W-:Y:S01]  /*89b0*/  LEA R40, P1, R8, R11, 0x1 ;  /* 0x0000000b08287211 */ /* 0x000fe200078208ff */
[----:B------:R-:W-:Y:S01]  /*89c0*/  IMAD.IADD R35, R9, 0x1, R35 ;  /* 0x0000000109237824 */ /* 0x000fe200078e0223 */
[----:B------:R-:W-:Y:S01]  /*89d0*/  LEA.HI.X R53, R6, R13, R53, 0x1, P0 ;  /* 0x0000000d06357211 */ /* 0x000fe200000f0c35 */
[-C--:B------:R-:W-:Y:S01]  /*89e0*/  IMAD R14, R30, R29.reuse, RZ ;  /* 0x0000001d1e0e7224 */ /* 0x080fe200078e02ff */
[----:B------:R-:W-:Y:S01]  /*89f0*/  IADD3 R39, P2, PT, R29, R28, RZ ;  /* 0x0000001c1d277210 */ /* 0x000fe20007f5e0ff */
[----:B------:R-:W-:Y:S01]  /*8a00*/  IMAD.WIDE.U32 R10, R28, R29, RZ ;  /* 0x0000001d1c0a7225 */ /* 0x000fe200078e00ff */
[----:B------:R-:W-:-:S02]  /*8a10*/  LEA.HI.X R35, R8, R12, R35, 0x1, P1 ;  /* 0x0000000c08237211 */ /* 0x000fc400008f0c23 */
[----:B------:R-:W-:Y:S01]  /*8a20*/  LOP3.LUT R7, R49, R21, RZ, 0x3c, !PT ;  /* 0x0000001531077212 */ /* 0x000fe200078e3cff */
[----:B------:R-:W-:Y:S01]  /*8a30*/  IMAD R41, R27, R28, R14 ;  /* 0x0000001c1b297224 */ /* 0x000fe200078e020e */
[----:B------:R-:W-:Y:S01]  /*8a40*/  LOP3.LUT R20, R53, R20, RZ, 0x3c, !PT ;  /* 0x0000001435147212 */ /* 0x000fe200078e3cff */
[----:B------:R-:W-:Y:S01]  /*8a50*/  IMAD.X R6, R27, 0x1, R30, P2 ;  /* 0x000000011b067824 */ /* 0x000fe200010e061e */
[----:B------:R-:W-:Y:S01]  /*8a60*/  LOP3.LUT R21, R40, R18, RZ, 0x3c, !PT ;  /* 0x0000001228157212 */ /* 0x000fe200078e3cff */
[----:B------:R-:W-:Y:S01]  /*8a70*/  IMAD.IADD R41, R11, 0x1, R41 ;  /* 0x000000010b297824 */ /* 0x000fe200078e0229 */
[----:B------:R-:W-:Y:S02]  /*8a80*/  LOP3.LUT R8, R35, R16, RZ, 0x3c, !PT ;  /* 0x0000001023087212 */ /* 0x000fe400078e3cff */
[----:B------:R-:W-:Y:S02]  /*8a90*/  LEA R39, P0, R10, R39, 0x1 ;  /* 0x000000270a277211 */ /* 0x000fe400078008ff */
[----:B------:R-:W-:-:S02]  /*8aa0*/  SHF.L.W.U32.HI R18, R20, 0x1, R7 ;  /* 0x0000000114127819 */ /* 0x000fc40000010e07 */
[----:B------:R-:W-:Y:S02]  /*8ab0*/  SHF.L.W.U32.HI R16, R7, 0x1, R20 ;  /* 0x0000000107107819 */ /* 0x000fe40000010e14 */
[----:B------:R-:W-:Y:S02]  /*8ac0*/  SHF.L.W.U32.HI R20, R21, 0x1, R8 ;  /* 0x0000000115147819 */ /* 0x000fe40000010e08 */
[----:B------:R-:W-:Y:S02]  /*8ad0*/  SHF.L.W.U32.HI R21, R8, 0x1, R21 ;  /* 0x0000000108157819 */ /* 0x000fe40000010e15 */
[----:B------:R-:W-:Y:S01]  /*8ae0*/  LEA.HI.X R41, R10, R6, R41, 0x1, P0 ;  /* 0x000000060a297211 */ /* 0x000fe200000f0c29 */
[----:B------:R-:W-:Y:S01]  /*8af0*/  IMAD R6, R57, R18, RZ ;  /* 0x0000001239067224 */ /* 0x000fe200078e02ff */
[----:B------:R-:W-:Y:S01]  /*8b00*/  IADD3 R13, P0, PT, R18, R51, RZ ;  /* 0x00000033120d7210 */ /* 0x000fe20007f1e0ff */
[----:B------:R-:W-:Y:S02]  /*8b10*/  IMAD R9, R47, R21, RZ ;  /* 0x000000152f097224 */ /* 0x000fe400078e02ff */
[----:B------:R-:W-:-:S02]  /*8b20*/  IMAD R59, R16, R51, R6 ;  /* 0x00000033103b7224 */ /* 0x000fc400078e0206 */
[----:B------:R-:W-:Y:S01]  /*8b30*/  IMAD.WIDE.U32 R6, R51, R18, RZ ;  /* 0x0000001233067225 */ /* 0x000fe200078e00ff */
[-C--:B------:R-:W-:Y:S02]  /*8b40*/  IADD3 R11, P1, PT, R21, R38.reuse, RZ ;  /* 0x00000026150b7210 */ /* 0x080fe40007f3e0ff */
[----:B------:R-:W-:Y:S01]  /*8b50*/  LOP3.LUT R14, R46, R37, RZ, 0x3c, !PT ;  /* 0x000000252e0e7212 */ /* 0x000fe200078e3cff */
[----:B------:R-:W-:Y:S01]  /*8b60*/  IMAD R51, R20, R38, R9 ;  /* 0x0000002614337224 */ /* 0x000fe200078e0209 */
[----:B------:R-:W-:Y:S01]  /*8b70*/  LOP3.LUT R37, R55, R36, RZ, 0x3c, !PT ;  /* 0x0000002437257212 */ /* 0x000fe200078e3cff */
[----:B------:R-:W-:Y:S01]  /*8b80*/  IMAD.WIDE.U32 R8, R38, R21, RZ ;  /* 0x0000001526087225 */ /* 0x000fe200078e00ff */
[----:B------:R-:W-:-:S03]  /*8b90*/  LOP3.LUT R10, R39, R24, RZ, 0x3c, !PT ;  /* 0x00000018270a7212 */ /* 0x000fc600078e3cff */
[----:B------:R-:W-:Y:S01]  /*8ba0*/  IMAD.X R44, R16, 0x1, R57, P0 ;  /* 0x00000001102c7824 */ /* 0x000fe200000e0639 */
[----:B------:R-:W-:Y:S01]  /*8bb0*/  LEA R42, P0, R6, R13, 0x1 ;  /* 0x0000000d062a7211 */ /* 0x000fe200078008ff */
[----:B------:R-:W-:Y:S01]  /*8bc0*/  IMAD.IADD R13, R7, 0x1, R59 ;  /* 0x00000001070d7824 */ /* 0x000fe200078e023b */
[----:B------:R-:W-:Y:S01]  /*8bd0*/  LOP3.LUT R31, R41, R22, RZ, 0x3c, !PT ;  /* 0x00000016291f7212 */ /* 0x000fe200078e3cff */
[----:B------:R-:W-:Y:S01]  /*8be0*/  IMAD.X R38, R20, 0x1, R47, P1 ;  /* 0x0000000114267824 */ /* 0x000fe200008e062f */
[----:B------:R-:W-:Y:S01]  /*8bf0*/  SHF.L.W.U32.HI R15, R37, 0x1, R14 ;  /* 0x00000001250f7819 */ /* 0x000fe20000010e0e */
[----:B------:R-:W-:Y:S01]  /*8c00*/  IMAD.IADD R7, R9, 0x1, R51 ;  /* 0x0000000109077824 */ /* 0x000fe200078e0233 */
[----:B------:R-:W-:Y:S02]  /*8c10*/  LEA R36, P1, R8, R11, 0x1 ;  /* 0x0000000b08247211 */ /* 0x000fe400078208ff */
[----:B------:R-:W-:Y:S02]  /*8c20*/  SHF.L.W.U32.HI R24, R31, 0x1, R10 ;  /* 0x000000011f187819 */ /* 0x000fe40000010e0a */
[----:B------:R-:W-:-:S02]  /*8c30*/  SHF.L.W.U32.HI R14, R14, 0x1, R37 ;  /* 0x000000010e0e7819 */ /* 0x000fc40000010e25 */
[----:B------:R-:W-:Y:S01]  /*8c40*/  LEA.HI.X R38, R8, R38, R7, 0x1, P1 ;  /* 0x0000002608267211 */ /* 0x000fe200008f0c07 */
[-C--:B------:R-:W-:Y:S01]  /*8c50*/  IMAD R7, R33, R15.reuse, RZ ;  /* 0x0000000f21077224 */ /* 0x080fe200078e02ff */
[----:B------:R-:W-:Y:S01]  /*8c60*/  SHF.L.W.U32.HI R22, R10, 0x1, R31 ;  /* 0x000000010a167819 */ /* 0x000fe20000010e1f */
[----:B------:R-:W-:Y:S01]  /*8c70*/  IMAD R10, R45, R24, RZ ;  /* 0x000000182d0a7224 */ /* 0x000fe200078e02ff */
[----:B------:R-:W-:Y:S01]  /*8c80*/  LEA.HI.X R44, R6, R44, R13, 0x1, P0 ;  /* 0x0000002c062c7211 */ /* 0x000fe200000f0c0d */
[----:B------:R-:W-:Y:S01]  /*8c90*/  IMAD.WIDE.U32 R8, R26, R15, RZ ;  /* 0x0000000f1a087225 */ /* 0x000fe200078e00ff */
[-C--:B------:R-:W-:Y:S02]  /*8ca0*/  IADD3 R11, P1, PT, R15, R26.reuse, RZ ;  /* 0x0000001a0f0b7210 */ /* 0x080fe40007f3e0ff */
[----:B------:R-:W-:Y:S01]  /*8cb0*/  IADD3 R13, P0, PT, R24, R43, RZ ;  /* 0x0000002b180d7210 */ /* 0x000fe20007f1e0ff */
[----:B------:R-:W-:Y:S02]  /*8cc0*/  IMAD R31, R14, R26, R7 ;  /* 0x0000001a0e1f7224 */ /* 0x000fe400078e0207 */
[----:B------:R-:W-:Y:S01]  /*8cd0*/  IMAD.WIDE.U32 R6, R43, R24, RZ ;  /* 0x000000182b067225 */ /* 0x000fe200078e00ff */
[----:B------:R-:W-:-:S03]  /*8ce0*/  LEA R28, P2, R8, R11, 0x1 ;  /* 0x0000000b081c7211 */ /* 0x000fc600078408ff */
[----:B------:R-:W-:Y:S01]  /*8cf0*/  IMAD R43, R22, R43, R10 ;  /* 0x0000002b162b7224 */ /* 0x000fe200078e020a */
[----:B------:R-:W-:Y:S01]  /*8d00*/  LOP3.LUT R11, R27, R44, RZ, 0x3c, !PT ;  /* 0x0000002c1b0b7212 */ /* 0x000fe200078e3cff */
[----:B------:R-:W-:Y:S02]  /*8d10*/  IMAD.X R30, R14, 0x1, R33, P1 ;  /* 0x000000010e1e7824 */ /* 0x000fe400008e0621 */
[----:B------:R-:W-:Y:S01]  /*8d20*/  IMAD.IADD R9, R9, 0x1, R31 ;  /* 0x0000000109097824 */ /* 0x000fe200078e021f */
[----:B------:R-:W-:Y:S01]  /*8d30*/  LEA R32, P1, R6, R13, 0x1 ;  /* 0x0000000d06207211 */ /* 0x000fe200078208ff */
[----:B------:R-:W-:Y:S02]  /*8d40*/  IMAD.X R34, R22, 0x1, R45, P0 ;  /* 0x0000000116227824 */ /* 0x000fe400000e062d */
[----:B------:R-:W-:Y:S01]  /*8d50*/  IMAD.IADD R7, R7, 0x1, R43 ;  /* 0x0000000107077824 */ /* 0x000fe200078e022b */
[----:B------:R-:W-:Y:S01]  /*8d60*/  LOP3.LUT R10, R29, R42, RZ, 0x3c, !PT ;  /* 0x0000002a1d0a7212 */ /* 0x000fe200078e3cff */
[----:B------:R-:W-:Y:S01]  /*8d70*/  IMAD R13, R35, R11, RZ ;  /* 0x0000000b230d7224 */ /* 0x000fe200078e02ff */
[----:B------:R-:W-:-:S02]  /*8d80*/  IADD3 R61, P0, PT, R11, R40, RZ ;  /* 0x000000280b3d7210 */ /* 0x000fc40007f1e0ff */
[----:B------:R-:W-:Y:S02]  /*8d90*/  LEA.HI.X R30, R8, R30, R9, 0x1, P2 ;  /* 0x0000001e081e7211 */ /* 0x000fe400010f0c09 */
[----:B------:R-:W-:Y:S01]  /*8da0*/  LEA.HI.X R34, R6, R34, R7, 0x1, P1 ;  /* 0x0000002206227211 */ /* 0x000fe200008f0c07 */
[C---:B------:R-:W-:Y:S01]  /*8db0*/  IMAD.X R35, R10.reuse, 0x1, R35, P0 ;  /* 0x000000010a237824 */ /* 0x040fe200000e0623 */
[----:B------:R-:W-:Y:S01]  /*8dc0*/  LOP3.LUT R12, R19, R30, RZ, 0x3c, !PT ;  /* 0x0000001e130c7212 */ /* 0x000fe200078e3cff */
[----:B------:R-:W-:Y:S01]  /*8dd0*/  IMAD R63, R10, R40, R13 ;  /* 0x000000280a3f7224 */ /* 0x000fe200078e020d */
[----:B------:R-:W-:Y:S02]  /*8de0*/  LOP3.LUT R10, R17, R34, RZ, 0x3c, !PT ;  /* 0x00000022110a7212 */ /* 0x000fe400078e3cff */
[----:B------:R-:W-:Y:S02]  /*8df0*/  LOP3.LUT R6, R25, R28, RZ, 0x3c, !PT ;  /* 0x0000001c19067212 */ /* 0x000fe400078e3cff */
[----:B------:R-:W-:Y:S01]  /*8e00*/  IADD3 R47, P1, PT, R12, R49, RZ ;  /* 0x000000310c2f7210 */ /* 0x000fe20007f3e0ff */
[----:B------:R-:W-:Y:S01]  /*8e10*/  IMAD R8, R55, R10, RZ ;  /* 0x0000000a37087224 */ /* 0x000fe200078e02ff */
[----:B------:R-:W-:Y:S01]  /*8e20*/  LOP3.LUT R7, R23, R32, RZ, 0x3c, !PT ;  /* 0x0000002017077212 */ /* 0x000fe200078e3cff */
[----:B------:R-:W-:Y:S01]  /*8e30*/  IMAD R9, R53, R12, RZ ;  /* 0x0000000c35097224 */ /* 0x000fe200078e02ff */
[----:B------:R-:W-:Y:S01]  /*8e40*/  IADD3 R51, P0, PT, R10, R46, RZ ;  /* 0x0000002e0a337210 */ /* 0x000fe20007f1e0ff */
[----:B------:R-:W-:-:S02]  /*8e50*/  IMAD.X R26, R6, 0x1, R53, P1 ;  /* 0x00000001061a7824 */ /* 0x000fc400008e0635 */
[----:B------:R-:W-:Y:S01]  /*8e60*/  IMAD R53, R7, R46, R8 ;  /* 0x0000002e07357224 */ /* 0x000fe200078e0208 */
[----:B------:R-:W-:Y:S01]  /*8e70*/  LOP3.LUT R8, R5, R38, RZ, 0x3c, !PT ;  /* 0x0000002605087212 */ /* 0x000fe200078e3cff */
[----:B------:R-:W-:Y:S02]  /*8e80*/  IMAD R37, R6, R49, R9 ;  /* 0x0000003106257224 */ /* 0x000fe400078e0209 */
[----:B------:R-:W-:Y:S01]  /*8e90*/  IMAD.X R31, R7, 0x1, R55, P0 ;  /* 0x00000001071f7824 */ /* 0x000fe200000e0637 */
[----:B------:R-:W-:Y:S01]  /*8ea0*/  LOP3.LUT R33, R4, R36, RZ, 0x3c, !PT ;  /* 0x0000002404217212 */ /* 0x000fe200078e3cff */
[----:B------:R-:W-:-:S04]  /*8eb0*/  IMAD.WIDE.U32 R6, R40, R11, RZ ;  /* 0x0000000b28067225 */ /* 0x000fc800078e00ff */
[----:B------:R-:W-:Y:S01]  /*8ec0*/  IMAD.WIDE.U32 R12, R49, R12, RZ ;  /* 0x0000000c310c7225 */ /* 0x000fe200078e00ff */
[----:B------:R-:W-:-:S03]  /*8ed0*/  IADD3 R57, P1, PT, R8, R39, RZ ;  /* 0x0000002708397210 */ /* 0x000fc60007f3e0ff */
[-C--:B------:R-:W-:Y:S01]  /*8ee0*/  IMAD R40, R41, R8.reuse, RZ ;  /* 0x0000000829287224 */ /* 0x080fe200078e02ff */
[----:B------:R-:W-:Y:S01]  /*8ef0*/  LEA R61, P0, R6, R61, 0x1 ;  /* 0x0000003d063d7211 */ /* 0x000fe200078008ff */
[----:B------:R-:W-:Y:S01]  /*8f00*/  IMAD.IADD R63, R7, 0x1, R63 ;  /* 0x00000001073f7824 */ /* 0x000fe200078e023f */
[----:B------:R-:W-:Y:S01]  /*8f10*/  LEA R47, P2, R12, R47, 0x1 ;  /* 0x0000002f0c2f7211 */ /* 0x000fe200078408ff */
[----:B------:R-:W-:Y:S02]  /*8f20*/  IMAD.IADD R49, R13, 0x1, R37 ;  /* 0x000000010d317824 */ /* 0x000fe400078e0225 */
[----:B------:R-:W-:Y:S02]  /*8f30*/  IMAD R59, R33, R39, R40 ;  /* 0x00000027213b7224 */ /* 0x000fe400078e0228 */
[----:B------:R-:W-:Y:S01]  /*8f40*/  IMAD.WIDE.U32 R8, R39, R8, RZ ;  /* 0x0000000827087225 */ /* 0x000fe200078e00ff */
[----:B------:R-:W-:-:S03]  /*8f50*/  LEA.HI.X R63, R6, R35, R63, 0x1, P0 ;  /* 0x00000023063f7211 */ /* 0x000fc600000f0c3f */
[----:B------:R-:W-:Y:S01]  /*8f60*/  IMAD.WIDE.U32 R10, R46, R10, RZ ;  /* 0x0000000a2e0a7225 */ /* 0x000fe200078e00ff */
[----:B------:R-:W-:Y:S02]  /*8f70*/  LEA.HI.X R49, R12, R26, R49, 0x1, P2 ;  /* 0x0000001a0c317211 */ /* 0x000fe400010f0c31 */
[----:B------:R-:W-:Y:S01]  /*8f80*/  LEA R57, P0, R8, R57, 0x1 ;  /* 0x0000003908397211 */ /* 0x000fe200078008ff */
[----:B------:R-:W-:Y:S02]  /*8f90*/  IMAD.X R7, R33, 0x1, R41, P1 ;  /* 0x0000000121077824 */ /* 0x000fe400008e0629 */
[----:B------:R-:W-:Y:S01]  /*8fa0*/  IMAD.IADD R59, R9, 0x1, R59 ;  /* 0x00000001093b7824 */ /* 0x000fe200078e023b */
[----:B------:R-:W-:Y:S01]  /*8fb0*/  LEA R51, P1, R10, R51, 0x1 ;  /* 0x000000330a337211 */ /* 0x000fe200078208ff */
[----:B------:R-:W-:Y:S01]  /*8fc0*/  IMAD.IADD R53, R11, 0x1, R53 ;  /* 0x000000010b357824 */ /* 0x000fe200078e0235 */
[----:B------:R-:W-:Y:S02]  /*8fd0*/  LOP3.LUT R18, R61, R18, RZ, 0x3c, !PT ;  /* 0x000000123d127212 */ /* 0x000fe400078e3cff */
[----:B------:R-:W-:-:S02]  /*8fe0*/  LOP3.LUT R33, R63, R16, RZ, 0x3c, !PT ;  /* 0x000000103f217212 */ /* 0x000fc400078e3cff */
[----:B------:R-:W-:Y:S02]  /*8ff0*/  LOP3.LUT R15, R47, R15, RZ, 0x3c, !PT ;  /* 0x0000000f2f0f7212 */ /* 0x000fe400078e3cff */
[----:B------:R-:W-:Y:S02]  /*9000*/  LOP3.LUT R14, R49, R14, RZ, 0x3c, !PT ;  /* 0x0000000e310e7212 */ /* 0x000fe400078e3cff */
[----:B------:R-:W-:Y:S02]  /*9010*/  LEA.HI.X R59, R8, R7, R59, 0x1, P0 ;  /* 0x00000007083b7211 */ /* 0x000fe400000f0c3b */
[----:B------:R-:W-:Y:S02]  /*9020*/  LEA.HI.X R53, R10, R31, R53, 0x1, P1 ;  /* 0x0000001f0a357211 */ /* 0x000fe400008f0c35 */
[----:B------:R-:W-:Y:S02]  /*9030*/  SHF.L.W.U32.HI R31, R33, 0x8, R18 ;  /* 0x00000008211f7819 */ /* 0x000fe40000010e12 */
[----:B------:R-:W-:-:S02]  /*9040*/  SHF.L.W.U32.HI R33, R18, 0x8, R33 ;  /* 0x0000000812217819 */ /* 0x000fc40000010e21 */
[----:B------:R-:W-:Y:S02]  /*9050*/  SHF.L.W.U32.HI R45, R15, 0x8, R14 ;  /* 0x000000080f2d7819 */ /* 0x000fe40000010e0e */
[----:B------:R-:W-:Y:S02]  /*9060*/  LOP3.LUT R21, R57, R21, RZ, 0x3c, !PT ;  /* 0x0000001539157212 */ /* 0x000fe400078e3cff */
[----:B------:R-:W-:Y:S01]  /*9070*/  LOP3.LUT R20, R59, R20, RZ, 0x3c, !PT ;  /* 0x000000143b147212 */ /* 0x000fe200078e3cff */
[----:B------:R-:W-:Y:S01]  /*9080*/  IMAD.WIDE.U32 R6, R42, R33, RZ ;  /* 0x000000212a067225 */ /* 0x000fe200078e00ff */
[----:B------:R-:W-:Y:S02]  /*9090*/  LOP3.LUT R24, R51, R24, RZ, 0x3c, !PT ;  /* 0x0000001833187212 */ /* 0x000fe400078e3cff */
[----:B------:R-:W-:Y:S01]  /*90a0*/  LOP3.LUT R41, R53, R22, RZ, 0x3c, !PT ;  /* 0x0000001635297212 */ /* 0x000fe200078e3cff */
[----:B------:R-:W-:Y:S01]  /*90b0*/  IMAD.WIDE.U32 R12, R28, R45, RZ ;  /* 0x0000002d1c0c7225 */ /* 0x000fe200078e00ff */
[----:B------:R-:W-:-:S02]  /*90c0*/  SHF.L.W.U32.HI R35, R20, 0x8, R21 ;  /* 0x0000000814237819 */ /* 0x000fc40000010e15 */
[----:B------:R-:W-:Y:S02]  /*90d0*/  SHF.L.W.U32.HI R37, R21, 0x8, R20 ;  /* 0x0000000815257819 */ /* 0x000fe40000010e14 */
[----:B------:R-:W-:Y:S02]  /*90e0*/  IADD3 R9, P5, PT, R33, R42, RZ ;  /* 0x0000002a21097210 */ /* 0x000fe40007fbe0ff */
[----:B------:R-:W-:Y:S02]  /*90f0*/  IADD3 R21, P0, PT, R45, R28, RZ ;  /* 0x0000001c2d157210 */ /* 0x000fe40007f1e0ff */
[----:B------:R-:W-:Y:S02]  /*9100*/  SHF.L.W.U32.HI R39, R41, 0x8, R24 ;  /* 0x0000000829277819 */ /* 0x000fe40000010e18 */
[----:B------:R-:W-:Y:S02]  /*9110*/  SHF.L.W.U32.HI R43, R14, 0x8, R15 ;  /* 0x000000080e2b7819 */ /* 0x000fe40000010e0f */
[----:B------:R-:W-:Y:S01]  /*9120*/  SHF.L.W.U32.HI R41, R24, 0x8, R41 ;  /* 0x0000000818297819 */ /* 0x000fe20000010e29 */
[----:B------:R-:W-:Y:S01]  /*9130*/  IMAD R16, R44, R33, RZ ;  /* 0x000000212c107224 */ /* 0x000fe200078e02ff */
[----:B------:R-:W-:Y:S01]  /*9140*/  LEA R14, P3, R6, R9, 0x1 ;  /* 0x00000009060e7211 */ /* 0x000fe200078608ff */
[----:B------:R-:W-:Y:S01]  /*9150*/  IMAD.WIDE.U32 R8, R36, R37, RZ ;  /* 0x0000002524087225 */ /* 0x000fe200078e00ff */
[----:B------:R-:W-:-:S02]  /*9160*/  LEA R20, P4, R12, R21, 0x1 ;  /* 0x000000150c147211 */ /* 0x000fc400078808ff */
[----:B------:R-:W-:Y:S01]  /*9170*/  IADD3 R55, P2, PT, R37, R36, RZ ;  /* 0x0000002425377210 */ /* 0x000fe20007f5e0ff */
[----:B------:R-:W-:Y:S01]  /*9180*/  IMAD R24, R30, R45, RZ ;  /* 0x0000002d1e187224 */ /* 0x000fe200078e02ff */
[----:B------:R-:W-:Y:S01]  /*9190*/  LOP3.LUT R22, R20, R19, R30, 0x96, !PT ;  /* 0x0000001314167212 */ /* 0x000fe200078e961e */
[----:B------:R-:W-:Y:S01]  /*91a0*/  IMAD.WIDE.U32 R10, R32, R41, RZ ;  /* 0x00000029200a7225 */ /* 0x000fe200078e00ff */
[----:B------:R-:W-:-:S03]  /*91b0*/  IADD3 R15, P1, PT, R41, R32, RZ ;  /* 0x00000020290f7210 */ /* 0x000fc60007f3e0ff */
[----:B------:R-:W-:Y:S02]  /*91c0*/  IMAD R26, R38, R37, RZ ;  /* 0x00000025261a7224 */ /* 0x000fe400078e02ff */
[----:B------:R-:W-:Y:S02]  /*91d0*/  IMAD R65, R31, R42, R16 ;  /* 0x0000002a1f417224 */ /* 0x000fe400078e0210 */
[C---:B------:R-:W-:Y:S01]  /*91e0*/  IMAD.X R19, R43.reuse, 0x1, R30, P0 ;  /* 0x000000012b137824 */ /* 0x040fe200000e061e */
[----:B------:R-:W-:Y:S01]  /*91f0*/  LEA R16, P0, R8, R55, 0x1 ;  /* 0x0000003708107211 */ /* 0x000fe200078008ff */
[----:B------:R-:W-:Y:S02]  /*9200*/  IMAD R46, R34, R41, RZ ;  /* 0x00000029222e7224 */ /* 0x000fe400078e02ff */
[----:B------:R-:W-:Y:S02]  /*9210*/  IMAD R69, R43, R28, R24 ;  /* 0x0000001c2b457224 */ /* 0x000fe400078e0218 */
[----:B------:R-:W-:Y:S01]  /*9220*/  IMAD.X R21, R31, 0x1, R44, P5 ;  /* 0x000000011f157824 */ /* 0x000fe200028e062c */
[----:B------:R-:W-:Y:S01]  /*9230*/  LEA R18, P5, R10, R15, 0x1 ;  /* 0x0000000f0a127211 */ /* 0x000fe200078a08ff */
[----:B------:R-:W-:Y:S01]  /*9240*/  IMAD R55, R35, R36, R26 ;  /* 0x0000002423377224 */ /* 0x000fe200078e021a */
[----:B------:R-:W-:Y:S01]  /*9250*/  LOP3.LUT R26, R16, R5, R38, 0x96, !PT ;  /* 0x00000005101a7212 */ /* 0x000fe200078e9626 */
[----:B------:R-:W-:-:S02]  /*9260*/  IMAD.IADD R15, R7, 0x1, R65 ;  /* 0x00000001070f7824 */ /* 0x000fc400078e0241 */
[----:B------:R-:W-:Y:S02]  /*9270*/  IMAD R67, R39, R32, R46 ;  /* 0x0000002027437224 */ /* 0x000fe400078e022e */
[----:B------:R-:W-:Y:S01]  /*9280*/  IMAD.IADD R5, R13, 0x1, R69 ;  /* 0x000000010d057824 */ /* 0x000fe200078e0245 */
[--C-:B------:R-:W-:Y:S01]  /*9290*/  LOP3.LUT R24, R18, R17, R34.reuse, 0x96, !PT ;  /* 0x0000001112187212 */ /* 0x100fe200078e9622 */
[----:B------:R-:W-:Y:S01]  /*92a0*/  IMAD.X R17, R39, 0x1, R34, P1 ;  /* 0x0000000127117824 */ /* 0x000fe200008e0622 */
[----:B------:R-:W-:Y:S01]  /*92b0*/  LOP3.LUT R40, R14, R27, R44, 0x96, !PT ;  /* 0x0000001b0e287212 */ /* 0x000fe200078e962c */
[----:B------:R-:W-:Y:S01]  /*92c0*/  IMAD.IADD R7, R11, 0x1, R67 ;  /* 0x000000010b077824 */ /* 0x000fe200078e0243 */
[----:B------:R-:W-:Y:S01]  /*92d0*/  LEA.HI.X R15, R6, R21, R15, 0x1, P3 ;  /* 0x00000015060f7211 */ /* 0x000fe200018f0c0f */
[----:B------:R-:W-:Y:S01]  /*92e0*/  IMAD.X R27, R35, 0x1, R38, P2 ;  /* 0x00000001231b7824 */ /* 0x000fe200010e0626 */
[----:B------:R-:W-:Y:S01]  /*92f0*/  LEA.HI.X R21, R12, R19, R5, 0x1, P4 ;  /* 0x000000130c157211 */ /* 0x000fe200020f0c05 */
[----:B------:R-:W-:Y:S01]  /*9300*/  IMAD.IADD R9, R9, 0x1, R55 ;  /* 0x0000000109097824 */ /* 0x000fe200078e0237 */
[----:B------:R-:W-:-:S02]  /*9310*/  LEA.HI.X R19, R10, R17, R7, 0x1, P5 ;  /* 0x000000110a137211 */ /* 0x000fc400028f0c07 */
[----:B------:R-:W-:Y:S02]  /*9320*/  LOP3.LUT R25, R21, R25, R28, 0x96, !PT ;  /* 0x0000001915197212 */ /* 0x000fe400078e961c */
[----:B------:R-:W-:Y:S01]  /*9330*/  LEA.HI.X R17, R8, R27, R9, 0x1, P0 ;  /* 0x0000001b08117211 */ /* 0x000fe200000f0c09 */
[----:B------:R-:W-:Y:S01]  /*9340*/  IMAD.MOV.U32 R12, RZ, RZ, R2 ;  /* 0x000000ffff0c7224 */ /* 0x000fe200078e0002 */
[----:B------:R-:W-:Y:S01]  /*9350*/  SHF.L.W.U32.HI R8, R22, 0x10, R25 ;  /* 0x0000001016087819 */ /* 0x000fe20000010e19 */
[----:B------:R-:W-:Y:S01]  /*9360*/  IMAD.MOV.U32 R13, RZ, RZ, R3 ;  /* 0x000000ffff0d7224 */ /* 0x000fe200078e0003 */
[----:B------:R-:W-:Y:S02]  /*9370*/  LOP3.LUT R7, R17, R4, R36, 0x96, !PT ;  /* 0x0000000411077212 */ /* 0x000fe400078e9624 */
[----:B------:R-:W-:Y:S01]  /*9380*/  SHF.L.W.U32.HI R9, R25, 0x10, R22 ;  /* 0x0000001019097819 */ /* 0x000fe20000010e16 */
[----:B------:R-:W-:Y:S01]  /*9390*/  IMAD R2, R49, R8, RZ ;  /* 0x0000000831027224 */ /* 0x000fe200078e02ff */
[----:B------:R-:W-:Y:S01]  /*93a0*/  LOP3.LUT R23, R19, R23, R32, 0x96, !PT ;  /* 0x0000001713177212 */ /* 0x000fe200078e9620 */
[----:B------:R0:W-:Y:S01]  /*93b0*/  STG.E.64 desc[UR6][R12.64+-0x38], R16 ;  /* 0xffffc8100c007986 */ /* 0x0001e2000c101b06 */
[----:B------:R-:W-:-:S02]  /*93c0*/  SHF.L.W.U32.HI R4, R26, 0x10, R7 ;  /* 0x000000101a047819 */ /* 0x000fc40000010e07 */
[----:B------:R-:W-:Y:S01]  /*93d0*/  LOP3.LUT R29, R15, R29, R42, 0x96, !PT ;  /* 0x0000001d0f1d7212 */ /* 0x000fe200078e962a */
[-C--:B------:R-:W-:Y:S01]  /*93e0*/  IMAD R55, R9, R47.reuse, R2 ;  /* 0x0000002f09377224 */ /* 0x080fe200078e0202 */
[----:B------:R-:W-:Y:S01]  /*93f0*/  SHF.L.W.U32.HI R5, R7, 0x10, R26 ;  /* 0x0000001007057819 */ /* 0x000fe20000010e1a */
[----:B------:R-:W-:Y:S01]  /*9400*/  IMAD R2, R59, R4, RZ ;  /* 0x000000043b027224 */ /* 0x000fe200078e02ff */
[----:B------:R-:W-:Y:S01]  /*9410*/  SHF.L.W.U32.HI R6, R24, 0x10, R23 ;  /* 0x0000001018067819 */ /* 0x000fe20000010e17 */
[----:B------:R1:W-:Y:S01]  /*9420*/  STG.E.64 desc[UR6][R12.64+-0x40], R14 ;  /* 0xffffc00e0c007986 */ /* 0x0003e2000c101b06 */
[----:B------:R-:W-:Y:S02]  /*9430*/  SHF.L.W.U32.HI R10, R40, 0x10, R29 ;  /* 0x00000010280a7819 */ /* 0x000fe40000010e1d */
[----:B0-----:R-:W-:Y:S01]  /*9440*/  IADD3 R17, P0, PT, R8, R47, RZ ;  /* 0x0000002f08117210 */ /* 0x001fe20007f1e0ff */
[----:B------:R0:W-:Y:S01]  /*9450*/  STG.E.64 desc[UR6][R12.64+-0x30], R18 ;  /* 0xffffd0120c007986 */ /* 0x0001e2000c101b06 */
[----:B------:R-:W-:Y:S01]  /*9460*/  SHF.L.W.U32.HI R7, R23, 0x10, R24 ;  /* 0x0000001017077819 */ /* 0x000fe20000010e18 */
[----:B------:R-:W-:Y:S01]  /*9470*/  IMAD R3, R53, R6, RZ ;  /* 0x0000000635037224 */ /* 0x000fe200078e02ff */
[----:B------:R-:W-:Y:S01]  /*9480*/  SHF.L.W.U32.HI R11, R29, 0x10, R40 ;  /* 0x000000101d0b7819 */ /* 0x000fe20000010e28 */
[----:B------:R-:W-:-:S02]  /*9490*/  IMAD R29, R5, R57, R2 ;  /* 0x00000039051d7224 */ /* 0x000fc400078e0202 */
[----:B-1----:R-:W-:Y:S01]  /*94a0*/  IMAD.X R15, R9, 0x1, R49, P0 ;  /* 0x00000001090f7824 */ /* 0x002fe200000e0631 */
[----:B------:R-:W-:Y:S01]  /*94b0*/  IADD3 R23, P0, PT, R4, R57, RZ ;  /* 0x0000003904177210 */ /* 0x000fe20007f1e0ff */
[----:B------:R-:W-:Y:S01]  /*94c0*/  IMAD R2, R63, R10, RZ ;  /* 0x0000000a3f027224 */ /* 0x000fe200078e02ff */
[----:B------:R1:W-:Y:S01]  /*94d0*/  STG.E.64 desc[UR6][R12.64+-0x28], R20 ;  /* 0xffffd8140c007986 */ /* 0x0003e2000c101b06 */
[----:B0-----:R-:W-:-:S03]  /*94e0*/  IADD3 R19, P1, PT, R6, R51, RZ ;  /* 0x0000003306137210 */ /* 0x001fc60007f3e0ff */
[----:B------:R0:W-:Y:S01]  /*94f0*/  STG.E.64 desc[UR6][R12.64+0x30], R8 ;  /* 0x000030080c007986 */ /* 0x0001e2000c101b06 */
[----:B------:R-:W-:Y:S02]  /*9500*/  IMAD R49, R7, R51, R3 ;  /* 0x0000003307317224 */ /* 0x000fe400078e0203 */
[----:B------:R-:W-:Y:S01]  /*9510*/  IMAD.X R22, R5, 0x1, R59, P0 ;  /* 0x0000000105167824 */ /* 0x000fe200000e063b */
[----:B------:R2:W-:Y:S01]  /*9520*/  STG.E.64 desc[UR6][R12.64+0x28], R6 ;  /* 0x000028060c007986 */ /* 0x0005e2000c101b06 */
[-C--:B------:R-:W-:Y:S01]  /*9530*/  IADD3 R25, P0, PT, R10, R61.reuse, RZ ;  /* 0x0000003d0a197210 */ /* 0x080fe20007f1e0ff */
[----:B------:R-:W-:Y:S02]  /*9540*/  IMAD R27, R11, R61, R2 ;  /* 0x0000003d0b1b7224 */ /* 0x000fe400078e0202 */
[----:B------:R3:W-:Y:S01]  /*9550*/  STG.E.64 desc[UR6][R12.64+0x20], R4 ;  /* 0x000020040c007986 */ /* 0x0007e2000c101b06 */
[----:B-1----:R-:W-:Y:S02]  /*9560*/  IMAD.X R21, R7, 0x1, R53, P1 ;  /* 0x0000000107157824 */ /* 0x002fe400008e0635 */
[----:B------:R-:W-:-:S04]  /*9570*/  IMAD.WIDE.U32 R2, R61, R10, RZ ;  /* 0x0000000a3d027225 */ /* 0x000fc800078e00ff */
[----:B0-----:R-:W-:-:S04]  /*9580*/  IMAD.WIDE.U32 R8, R47, R8, RZ ;  /* 0x000000082f087225 */ /* 0x001fc800078e00ff */
[----:B--2---:R-:W-:Y:S01]  /*9590*/  IMAD.WIDE.U32 R6, R51, R6, RZ ;  /* 0x0000000633067225 */ /* 0x004fe200078e00ff */
[----:B------:R0:W-:Y:S03]  /*95a0*/  STG.E.64 desc[UR6][R12.64+0x38], R10 ;  /* 0x0000380a0c007986 */ /* 0x0001e6000c101b06 */
[----:B---3--:R-:W-:Y:S01]  /*95b0*/  IMAD.WIDE.U32 R4, R57, R4, RZ ;  /* 0x0000000439047225 */ /* 0x008fe200078e00ff */
[----:B------:R-:W-:-:S03]  /*95c0*/  LEA R16, P3, R8, R17, 0x1 ;  /* 0x0000001108107211 */ /* 0x000fc600078608ff */
[----:B------:R-:W-:Y:S01]  /*95d0*/  IMAD.IADD R9, R9, 0x1, R55 ;  /* 0x0000000109097824 */ /* 0x000fe200078e0237 */
[----:B------:R-:W-:Y:S01]  /*95e0*/  LEA R14, P2, R6, R19, 0x1 ;  /* 0x00000013060e7211 */ /* 0x000fe200078408ff */
[----:B------:R-:W-:Y:S01]  /*95f0*/  IMAD.IADD R7, R7, 0x1, R49 ;  /* 0x0000000107077824 */ /* 0x000fe200078e0231 */
[----:B------:R-:W-:Y:S01]  /*9600*/  LEA R20, P1, R4, R23, 0x1 ;  /* 0x0000001704147211 */ /* 0x000fe200078208ff */
[----:B------:R-:W-:Y:S02]  /*9610*/  IMAD.IADD R5, R5, 0x1, R29 ;  /* 0x0000000105057824 */ /* 0x000fe400078e021d */
[----:B------:R-:W-:Y:S02]  /*9620*/  IMAD.IADD R3, R3, 0x1, R27 ;  /* 0x0000000103037824 */ /* 0x000fe400078e021b */
[----:B0-----:R-:W-:Y:S01]  /*9630*/  IMAD.X R10, R11, 0x1, R63, P0 ;  /* 0x000000010b0a7824 */ /* 0x001fe200000e063f */
[----:B------:R-:W-:Y:S02]  /*9640*/  LEA R18, P0, R2, R25, 0x1 ;  /* 0x0000001902127211 */ /* 0x000fe400078008ff */
[----:B------:R-:W-:-:S02]  /*9650*/  LEA.HI.X R17, R8, R15, R9, 0x1, P3 ;  /* 0x0000000f08117211 */ /* 0x000fc400018f0c09 */
[----:B------:R-:W-:Y:S02]  /*9660*/  LEA.HI.X R15, R6, R21, R7, 0x1, P2 ;  /* 0x00000015060f7211 */ /* 0x000fe400010f0c07 */
[----:B------:R-:W-:Y:S02]  /*9670*/  LEA.HI.X R21, R4, R22, R5, 0x1, P1 ;  /* 0x0000001604157211 */ /* 0x000fe400008f0c05 */
[----:B------:R-:W-:Y:S02]  /*9680*/  LEA.HI.X R19, R2, R10, R3, 0x1, P0 ;  /* 0x0000000a02137211 */ /* 0x000fe400000f0c03 */
[----:B------:R-:W-:Y:S02]  /*9690*/  LOP3.LUT R41, R14, R41, RZ, 0x3c, !PT ;  /* 0x000000290e297212 */ /* 0x000fe400078e3cff */
[----:B------:R-:W-:Y:S02]  /*96a0*/  LOP3.LUT R8, R15, R39, RZ, 0x3c, !PT ;  /* 0x000000270f087212 */ /* 0x000fe400078e3cff */
[----:B------:R-:W-:-:S02]  /*96b0*/  LOP3.LUT R33, R18, R33, RZ, 0x3c, !PT ;  /* 0x0000002112217212 */ /* 0x000fc400078e3cff */
[----:B------:R-:W-:Y:S02]  /*96c0*/  LOP3.LUT R4, R19, R31, RZ, 0x3c, !PT ;  /* 0x0000001f13047212 */ /* 0x000fe400078e3cff */
[----:B------:R-:W-:Y:S02]  /*96d0*/  LOP3.LUT R37, R20, R37, RZ, 0x3c, !PT ;  /* 0x0000002514257212 */ /* 0x000fe400078e3cff */
[----:B------:R-:W-:Y:S02]  /*96e0*/  LOP3.LUT R6, R21, R35, RZ, 0x3c, !PT ;  /* 0x0000002315067212 */ /* 0x000fe400078e3cff */
[----:B------:R-:W-:Y:S02]  /*96f0*/  LOP3.LUT R45, R16, R45, RZ, 0x3c, !PT ;  /* 0x0000002d102d7212 */ /* 0x000fe400078e3cff */
[----:B------:R-:W-:Y:S02]  /*9700*/  LOP3.LUT R2, R17, R43, RZ, 0x3c, !PT ;  /* 0x0000002b11027212 */ /* 0x000fe400078e3cff */
[----:B------:R-:W-:-:S02]  /*9710*/  SHF.L.W.U32.HI R5, R33, 0x1, R4 ;  /* 0x0000000121057819 */ /* 0x000fc40000010e04 */
[----:B------:R-:W-:Y:S02]  /*9720*/  SHF.L.W.U32.HI R7, R37, 0x1, R6 ;  /* 0x0000000125077819 */ /* 0x000fe40000010e06 */
[----:B------:R-:W-:Y:S02]  /*9730*/  SHF.L.W.U32.HI R9, R41, 0x1, R8 ;  /* 0x0000000129097819 */ /* 0x000fe40000010e08 */
[----:B------:R-:W-:Y:S02]  /*9740*/  SHF.L.W.U32.HI R11, R45, 0x1, R2 ;  /* 0x000000012d0b7819 */ /* 0x000fe40000010e02 */
[----:B------:R-:W-:Y:S02]  /*9750*/  SHF.L.W.U32.HI R10, R2, 0x1, R45 ;  /* 0x00000001020a7819 */ /* 0x000fe40000010e2d */
[----:B------:R-:W-:Y:S02]  /*9760*/  SHF.L.W.U32.HI R4, R4, 0x1, R33 ;  /* 0x0000000104047819 */ /* 0x000fe40000010e21 */
[----:B------:R-:W-:-:S02]  /*9770*/  SHF.L.W.U32.HI R6, R6, 0x1, R37 ;  /* 0x0000000106067819 */ /* 0x000fc40000010e25 */
[----:B------:R-:W-:Y:S01]  /*9780*/  SHF.L.W.U32.HI R8, R8, 0x1, R41 ;  /* 0x0000000108087819 */ /* 0x000fe20000010e29 */
[----:B------:R2:W-:Y:S04]  /*9790*/  STG.E.64 desc[UR6][R12.64], R14 ;  /* 0x0000000e0c007986 */ /* 0x0005e8000c101b06 */
[----:B------:R2:W-:Y:S04]  /*97a0*/  STG.E.64 desc[UR6][R12.64+0x8], R16 ;  /* 0x000008100c007986 */ /* 0x0005e8000c101b06 */
[----:B------:R2:W-:Y:S04]  /*97b0*/  STG.E.64 desc[UR6][R12.64+0x10], R18 ;  /* 0x000010120c007986 */ /* 0x0005e8000c101b06 */
[----:B------:R2:W-:Y:S04]  /*97c0*/  STG.E.64 desc[UR6][R12.64+0x18], R20 ;  /* 0x000018140c007986 */ /* 0x0005e8000c101b06 */
[----:B------:R2:W-:Y:S04]  /*97d0*/  STG.E.64 desc[UR6][R12.64+-0x20], R10 ;  /* 0xffffe00a0c007986 */ /* 0x0005e8000c101b06 */
[----:B------:R2:W-:Y:S04]  /*97e0*/  STG.E.64 desc[UR6][R12.64+-0x18], R4 ;  /* 0xffffe8040c007986 */ /* 0x0005e8000c101b06 */
[----:B------:R2:W-:Y:S04]  /*97f0*/  STG.E.64 desc[UR6][R12.64+-0x10], R6 ;  /* 0xfffff0060c007986 */ /* 0x0005e8000c101b06 */
[----:B------:R2:W-:Y:S01]  /*9800*/  STG.E.64 desc[UR6][R12.64+-0x8], R8 ;  /* 0xfffff8080c007986 */ /* 0x0005e2000c101b06 */
[----:B------:R-:W-:-:S04]  /*9810*/  UIADD3 UR5, UPT, UPT, UR5, 0x1, URZ ;  /* 0x0000000105057890 */ /* 0x000fc8000fffe0ff */
[----:B------:R-:W-:Y:S01]  /*9820*/  UISETP.NE.AND UP0, UPT, UR5, 0x8, UPT ;  /* 0x000000080500788c */ /* 0x000fe2000bf05270 */
[----:B------:R-:W-:Y:S01]  /*9830*/  IADD3 R2, P0, PT, R12, 0x80, RZ ;  /* 0x000000800c027810 */ /* 0x000fe20007f1e0ff */
[----:B------:R-:W-:-:S04]  /*9840*/  VIADD R0, R0, 0x80 ;  /* 0x0000008000007836 */ /* 0x000fc80000000000 */
[----:B------:R-:W-:-:S03]  /*9850*/  IMAD.X R3, RZ, RZ, R13, P0 ;  /* 0x000000ffff037224 */ /* 0x000fc600000e060d */
[----:B--2---:R-:W-:Y:S05]  /*9860*/  BRA.U UP0, `(.L_x_4) ;  /* 0xffffffe500a07547 */ /* 0x004fea000b83ffff */
.L_x_1:
[----:B------:R-:W2:Y:S01]  /*9870*/  LDCU UR5, c[0x0][0x390] ;  /* 0x00007200ff0577ac */ /* 0x000ea20008000800 */
[----:B------:R-:W-:-:S05]  /*9880*/  VIADD R252, R252, 0x1 ;  /* 0x00000001fcfc7836 */ /* 0x000fca0000000000 */
[----:B--2---:R-:W-:-:S13]  /*9890*/  ISETP.NE.AND P0, PT, R252, UR5, PT ;  /* 0x00000005fc007c0c */ /* 0x004fda000bf05270 */
[----:B------:R-:W-:Y:S05]  /*98a0*/  @P0 BRA `(.L_x_5) ;  /* 0xffffff6800180947 */ /* 0x000fea000383ffff */
.L_x_0:
[----:B------:R-:W2:Y:S01]  /*98b0*/  LDL.LU R0, [R1+0x830] ;  /* 0x0008300001007983 */ /* 0x000ea20000300800 */
[----:B------:R-:W-:Y:S01]  /*98c0*/  BAR.SYNC.DEFER_BLOCKING 0x0 ;  /* 0x0000000000007b1d */ /* 0x000fe20000010000 */
[----:B--2---:R-:W-:-:S05]  /*98d0*/  VIADD R0, R0, 0x1 ;  /* 0x0000000100007836 */ /* 0x004fca0000000000 */
[----:B------:R2:W-:Y:S01]  /*98e0*/  STL [R1+0x830], R0 ;  /* 0x0008300001007387 */ /* 0x0005e20000100800 */
[----:B------:R-:W-:-:S13]  /*98f0*/  ISETP.NE.AND P0, PT, R0, 0x4, PT ;  /* 0x000000040000780c */ /* 0x000fda0003f05270 */
[----:B--2---:R-:W-:Y:S05]  /*9900*/  @P0 BRA `(.L_x_6) ;  /* 0xffffff6400f00947 */ /* 0x004fea000383ffff */
[----:B------:R-:W2:Y:S01]  /*9910*/  LDCU UR5, c[0x0][0x388] ;  /* 0x00007100ff0577ac */ /* 0x000ea20008000800 */
[----:B------:R-:W-:-:S04]  /*9920*/  UIADD3 UR4, UPT, UPT, UR4, 0x1, URZ ;  /* 0x0000000104047890 */ /* 0x000fc8000fffe0ff */
[----:B--2---:R-:W-:-:S09]  /*9930*/  UISETP.NE.AND UP0, UPT, UR4, UR5, UPT ;  /* 0x000000050400728c */ /* 0x004fd2000bf05270 */
[----:B------:R-:W-:Y:S05]  /*9940*/  BRA.U UP0, `(.L_x_7) ;  /* 0xffffff6500dc7547 */ /* 0x000fea000b83ffff */
[----:B0-----:R-:W-:Y:S05]  /*9950*/  EXIT ;  /* 0x000000000000794d */ /* 0x001fea0003800000 */
        .weak           $__internal_0_$__cuda_sm20_rem_u64
        .type           $__internal_0_$__cuda_sm20_rem_u64,@function
        .size           $__internal_0_$__cuda_sm20_rem_u64,(.L_x_11 - $__internal_0_$__cuda_sm20_rem_u64)
$__internal_0_$__cuda_sm20_rem_u64:
[----:B------:R-:W0:Y:S01]  /*9960*/  LDC R6, c[0x0][0x394] ;  /* 0x0000e500ff067b82 */ /* 0x000e220000000800 */
[----:B------:R-:W-:-:S04]  /*9970*/  IMAD.MOV.U32 R7, RZ, RZ, RZ ;  /* 0x000000ffff077224 */ /* 0x000fc800078e00ff */
[----:B0-----:R-:W0:Y:S08]  /*9980*/  I2F.U64.RP R0, R6 ;  /* 0x0000000600007312 */ /* 0x001e300000309000 */
[----:B0-----:R-:W0:Y:S02]  /*9990*/  MUFU.RCP R0, R0 ;  /* 0x0000000000007308 */ /* 0x001e240000001000 */
[----:B0-----:R-:W-:-:S06]  /*99a0*/  VIADD R2, R0, 0x1ffffffe ;  /* 0x1ffffffe00027836 */ /* 0x001fcc0000000000 */
[----:B------:R-:W0:Y:S02]  /*99b0*/  F2I.U64.TRUNC R2, R2 ;  /* 0x0000000200027311 */ /* 0x000e24000020d800 */
[----:B0-----:R-:W-:-:S04]  /*99c0*/  IMAD.WIDE.U32 R4, R2, R6, RZ ;  /* 0x0000000602047225 */ /* 0x001fc800078e00ff */
[----:B------:R-:W-:Y:S01]  /*99d0*/  IMAD R5, R3, R6, R5 ;  /* 0x0000000603057224 */ /* 0x000fe200078e0205 */
[----:B------:R-:W-:-:S05]  /*99e0*/  IADD3 R9, P0, PT, RZ, -R4, RZ ;  /* 0x80000004ff097210 */ /* 0x000fca0007f1e0ff */
[----:B------:R-:W-:-:S04]  /*99f0*/  IMAD.HI.U32 R4, R2, R9, RZ ;  /* 0x0000000902047227 */ /* 0x000fc800078e00ff */
[----:B------:R-:W-:Y:S02]  /*9a00*/  IMAD.X R11, RZ, RZ, ~R5, P0 ;  /* 0x000000ffff0b7224 */ /* 0x000fe400000e0e05 */
[----:B------:R-:W-:Y:S02]  /*9a10*/  IMAD.MOV.U32 R5, RZ, RZ, R2 ;  /* 0x000000ffff057224 */ /* 0x000fe400078e0002 */
[-C--:B------:R-:W-:Y:S02]  /*9a20*/  IMAD R7, R3, R11.reuse, RZ ;  /* 0x0000000b03077224 */ /* 0x080fe400078e02ff */
[----:B------:R-:W-:-:S04]  /*9a30*/  IMAD.WIDE.U32 R4, P0, R2, R11, R4 ;  /* 0x0000000b02047225 */ /* 0x000fc80007800004 */
[----:B------:R-:W-:-:S04]  /*9a40*/  IMAD.HI.U32 R11, R3, R11, RZ ;  /* 0x0000000b030b7227 */ /* 0x000fc800078e00ff */
[----:B------:R-:W-:-:S04]  /*9a50*/  IMAD.HI.U32 R4, P1, R3, R9, R4 ;  /* 0x0000000903047227 */ /* 0x000fc80007820004 */
[----:B------:R-:W-:Y:S01]  /*9a60*/  IMAD.X R0, R11, 0x1, R3, P0 ;  /* 0x000000010b007824 */ /* 0x000fe200000e0603 */
[----:B------:R-:W-:-:S04]  /*9a70*/  IADD3 R5, P2, PT, R7, R4, RZ ;  /* 0x0000000407057210 */ /* 0x000fc80007f5e0ff */
[----:B------:R-:W-:Y:S01]  /*9a80*/  IADD3.X R7, PT, PT, RZ, RZ, R0, P2, P1 ;  /* 0x000000ffff077210 */ /* 0x000fe200017e2400 */
[----:B------:R-:W-:-:S03]  /*9a90*/  IMAD.WIDE.U32 R2, R5, R6, RZ ;  /* 0x0000000605027225 */ /* 0x000fc600078e00ff */
[----:B------:R-:W-:Y:S01]  /*9aa0*/  IADD3 R9, P0, PT, RZ, -R2, RZ ;  /* 0x80000002ff097210 */ /* 0x000fe20007f1e0ff */
[----:B------:R-:W-:Y:S02]  /*9ab0*/  IMAD R2, R7, R6, R3 ;  /* 0x0000000607027224 */ /* 0x000fe400078e0203 */
[----:B------:R-:W-:Y:S02]  /*9ac0*/  IMAD.MOV.U32 R3, RZ, RZ, RZ ;  /* 0x000000ffff037224 */ /* 0x000fe400078e00ff */
[----:B------:R-:W-:-:S04]  /*9ad0*/  IMAD.HI.U32 R4, R5, R9, RZ ;  /* 0x0000000905047227 */ /* 0x000fc800078e00ff */
[----:B------:R-:W-:-:S04]  /*9ae0*/  IMAD.X R2, RZ, RZ, ~R2, P0 ;  /* 0x000000ffff027224 */ /* 0x000fc800000e0e02 */
[----:B------:R-:W-:-:S04]  /*9af0*/  IMAD.WIDE.U32 R4, P0, R5, R2, R4 ;  /* 0x0000000205047225 */ /* 0x000fc80007800004 */
[C---:B------:R-:W-:Y:S02]  /*9b00*/  IMAD R0, R7.reuse, R2, RZ ;  /* 0x0000000207007224 */ /* 0x040fe400078e02ff */
[----:B------:R-:W-:-:S04]  /*9b10*/  IMAD.HI.U32 R5, P1, R7, R9, R4 ;  /* 0x0000000907057227 */ /* 0x000fc80007820004 */
[----:B------:R-:W-:Y:S01]  /*9b20*/  IMAD.HI.U32 R2, R7, R2, RZ ;  /* 0x0000000207027227 */ /* 0x000fe200078e00ff */
[----:B------:R-:W-:-:S03]  /*9b30*/  IADD3 R5, P2, PT, R0, R5, RZ ;  /* 0x0000000500057210 */ /* 0x000fc60007f5e0ff */
[----:B------:R-:W-:Y:S02]  /*9b40*/  IMAD.X R7, R2, 0x1, R7, P0 ;  /* 0x0000000102077824 */ /* 0x000fe400000e0607 */
[----:B------:R-:W-:-:S03]  /*9b50*/  IMAD.HI.U32 R2, R5, R10, RZ ;  /* 0x0000000a05027227 */ /* 0x000fc600078e00ff */
[----:B------:R-:W-:Y:S01]  /*9b60*/  IADD3.X R7, PT, PT, RZ, RZ, R7, P2, P1 ;  /* 0x000000ffff077210 */ /* 0x000fe200017e2407 */
[----:B------:R-:W-:-:S04]  /*9b70*/  IMAD.WIDE.U32 R2, R5, R12, R2 ;  /* 0x0000000c05027225 */ /* 0x000fc800078e0002 */
[C---:B------:R-:W-:Y:S02]  /*9b80*/  IMAD R4, R7.reuse, R12, RZ ;  /* 0x0000000c07047224 */ /* 0x040fe400078e02ff */
[----:B------:R-:W-:-:S04]  /*9b90*/  IMAD.HI.U32 R3, P0, R7, R10, R2 ;  /* 0x0000000a07037227 */ /* 0x000fc80007800002 */
[----:B------:R-:W-:Y:S01]  /*9ba0*/  IMAD.HI.U32 R0, R7, R12, RZ ;  /* 0x0000000c07007227 */ /* 0x000fe200078e00ff */
[----:B------:R-:W-:-:S03]  /*9bb0*/  IADD3 R3, P1, PT, R4, R3, RZ ;  /* 0x0000000304037210 */ /* 0x000fc60007f3e0ff */
[----:B------:R-:W-:Y:S02]  /*9bc0*/  IMAD.X R0, RZ, RZ, R0, P0 ;  /* 0x000000ffff007224 */ /* 0x000fe400000e0600 */
[----:B------:R-:W-:-:S04]  /*9bd0*/  IMAD.WIDE.U32 R2, R3, R6, RZ ;  /* 0x0000000603027225 */ /* 0x000fc800078e00ff */
[----:B------:R-:W-:Y:S01]  /*9be0*/  IMAD.X R5, RZ, RZ, R0, P1 ;  /* 0x000000ffff057224 */ /* 0x000fe200008e0600 */
[----:B------:R-:W-:Y:S01]  /*9bf0*/  IADD3 R7, P0, PT, -R2, R10, RZ ;  /* 0x0000000a02077210 */ /* 0x000fe20007f1e1ff */
[----:B------:R-:W-:Y:S02]  /*9c00*/  IMAD.MOV.U32 R2, RZ, RZ, R8 ;  /* 0x000000ffff027224 */ /* 0x000fe400078e0008 */
[-C--:B------:R-:W-:Y:S01]  /*9c10*/  IMAD R5, R5, R6.reuse, R3 ;  /* 0x0000000605057224 */ /* 0x080fe200078e0203 */
[----:B------:R-:W-:-:S03]  /*9c20*/  IADD3 R3, P1, PT, R7, -R6, RZ ;  /* 0x8000000607037210 */ /* 0x000fc60007f3e0ff */
[----:B------:R-:W-:Y:S01]  /*9c30*/  IMAD.X R5, R12, 0x1, ~R5, P0 ;  /* 0x000000010c057824 */ /* 0x000fe200000e0e05 */
[----:B------:R-:W-:-:S04]  /*9c40*/  ISETP.GE.U32.AND P0, PT, R7, R6, PT ;  /* 0x000000060700720c */ /* 0x000fc80003f06070 */
[C---:B------:R-:W-:Y:S02]  /*9c50*/  ISETP.GE.U32.AND.EX P0, PT, R5.reuse, RZ, PT, P0 ;  /* 0x000000ff0500720c */ /* 0x040fe40003f06100 */
[----:B------:R-:W-:Y:S02]  /*9c60*/  IADD3.X R0, PT, PT, R5, -0x1, RZ, P1, !PT ;  /* 0xffffffff05007810 */ /* 0x000fe40000ffe4ff */
[----:B------:R-:W-:Y:S02]  /*9c70*/  SEL R3, R3, R7, P0 ;  /* 0x0000000703037207 */ /* 0x000fe40000000000 */
[----:B------:R-:W-:Y:S02]  /*9c80*/  SEL R0, R0, R5, P0 ;  /* 0x0000000500007207 */ /* 0x000fe40000000000 */
[C---:B------:R-:W-:Y:S01]  /*9c90*/  ISETP.GE.U32.AND P0, PT, R3.reuse, R6, PT ;  /* 0x000000060300720c */ /* 0x040fe20003f06070 */
[----:B------:R-:W-:Y:S01]  /*9ca0*/  IMAD.IADD R4, R3, 0x1, -R6 ;  /* 0x0000000103047824 */ /* 0x000fe200078e0a06 */
[----:B------:R-:W-:-:S02]  /*9cb0*/  ISETP.NE.U32.AND P1, PT, R6, RZ, PT ;  /* 0x000000ff0600720c */ /* 0x000fc40003f25070 */
[----:B------:R-:W-:Y:S02]  /*9cc0*/  ISETP.GE.U32.AND.EX P0, PT, R0, RZ, PT, P0 ;  /* 0x000000ff0000720c */ /* 0x000fe40003f06100 */
[----:B------:R-:W-:Y:S02]  /*9cd0*/  ISETP.NE.AND.EX P1, PT, RZ, RZ, PT, P1 ;  /* 0x000000ffff00720c */ /* 0x000fe40003f25310 */
[----:B------:R-:W-:Y:S01]  /*9ce0*/  SEL R4, R4, R3, P0 ;  /* 0x0000000304047207 */ /* 0x000fe20000000000 */
[----:B------:R-:W-:-:S03]  /*9cf0*/  IMAD.MOV.U32 R3, RZ, RZ, 0x0 ;  /* 0x00000000ff037424 */ /* 0x000fc600078e00ff */
[----:B------:R-:W-:Y:S01]  /*9d00*/  SEL R4, R4, 0xffffffff, P1 ;  /* 0xffffffff04047807 */ /* 0x000fe20000800000 */
[----:B------:R-:W-:Y:S06]  /*9d10*/  RET.REL.NODEC R2 `(_Z26argon2d_fill_memory_kernelP6block_jjjj) ;  /* 0xffffff6002b87950 */ /* 0x000fec0003c3ffff */
.L_x_8:
[----:B------:R-:W-:-:S00]  /*9d20*/  BRA `(.L_x_8) ;  /* 0xfffffffc00fc7947 */ /* 0x000fc0000383ffff */
[----:B------:R-:W-:-:S00]  /*9d30*/  NOP ;  /* 0x0000000000007918 */ /* 0x000fc00000000000 */
        /* <DEDUP_REMOVED lines=12> */
.L_x_11:


//--------------------- .text._Z26argon2d_init_blocks_kernelP6block_jjjPm --------------------------
	.section	.text._Z26argon2d_init_blocks_kernelP6block_jjjPm,"ax",@progbits
	.align	128
        .global         _Z26argon2d_init_blocks_kernelP6block_jjjPm
        .type           _Z26argon2d_init_blocks_kernelP6block_jjjPm,@function
        .size           _Z26argon2d_init_blocks_kernelP6block_jjjPm,(.L_x_13 - _Z26argon2d_init_blocks_kernelP6block_jjjPm)
        .other          _Z26argon2d_init_blocks_kernelP6block_jjjPm,@"STO_CUDA_ENTRY STV_DEFAULT"
_Z26argon2d_init_blocks_kernelP6block_jjjPm:
.text._Z26argon2d_init_blocks_kernelP6block_jjjPm:
[----:B------:R-:W0:Y:S01]  /*0000*/  LDC R1, c[0x0][0x37c] ;  /* 0x0000df00ff017b82 */ /* 0x000e220000000800 */
[----:B------:R-:W1:Y:S07]  /*0010*/  S2R R3, SR_TID.X ;  /* 0x0000000000037919 */ /* 0x000e6e0000002100 */
[----:B------:R-:W1:Y:S01]  /*0020*/  S2UR UR4, SR_CTAID.X ;  /* 0x00000000000479c3 */ /* 0x000e620000002500 */
[----:B------:R-:W2:Y:S01]  /*0030*/  LDCU UR5, c[0x0][0x388] ;  /* 0x00007100ff0577ac */ /* 0x000ea20008000800 */
[----:B0-----:R-:W-:-:S06]  /*0040*/  VIADD R1, R1, 0xfffffc00 ;  /* 0xfffffc0001017836 */ /* 0x001fcc0000000000 */
[----:B------:R-:W1:Y:S02]  /*0050*/  LDC R0, c[0x0][0x360] ;  /* 0x0000d800ff007b82 */ /* 0x000e640000000800 */
[----:B-1----:R-:W-:-:S05]  /*0060*/  IMAD R0, R0, UR4, R3 ;  /* 0x0000000400007c24 */ /* 0x002fca000f8e0203 */
[----:B--2---:R-:W-:Y:S02]  /*0070*/  ISETP.GE.U32.AND P0, PT, R0, UR5, PT ;  /* 0x0000000500007c0c */ /* 0x004fe4000bf06070 */
[----:B------:R-:W-:-:S11]  /*0080*/  R2UR UR5, R1 ;  /* 0x00000000010572ca */ /* 0x000fd600000e0000 */
[----:B------:R-:W-:Y:S05]  /*0090*/  @P0 EXIT ;  /* 0x000000000000094d */ /* 0x000fea0003800000 */
[----:B------:R-:W0:Y:S01]  /*00a0*/  LDC.64 R2, c[0x0][0x398] ;  /* 0x0000e600ff027b82 */ /* 0x000e220000000a00 */
[----:B------:R-:W0:Y:S01]  /*00b0*/  LDCU.64 UR6, c[0x0][0x358] ;  /* 0x00006b00ff0677ac */ /* 0x000e220008000a00 */
[----:B------:R-:W1:Y:S06]  /*00c0*/  LDCU UR4, c[0x0][0x390] ;  /* 0x00007200ff0477ac */ /* 0x000e6c0008000800 */
[----:B------:R-:W2:Y:S01]  /*00d0*/  LDC.64 R22, c[0x0][0x380] ;  /* 0x0000e000ff167b82 */ /* 0x000ea20000000a00 */
[----:B0-----:R-:W3:Y:S01]  /*00e0*/  LDG.E.64 R4, desc[UR6][R2.64] ;  /* 0x0000000602047981 */ /* 0x001ee2000c1e1b00 */
[----:B-1----:R-:W-:-:S04]  /*00f0*/  IMAD R25, R0, UR4, RZ ;  /* 0x0000000400197c24 */ /* 0x002fc8000f8e02ff */
[----:B--2---:R-:W-:-:S05]  /*0100*/  IMAD.WIDE.U32 R6, R25, 0x400, R22 ;  /* 0x0000040019067825 */ /* 0x004fca00078e0016 */
[----:B---3--:R-:W-:Y:S04]  /*0110*/  STG.E.64 desc[UR6][R6.64], R4 ;  /* 0x0000000406007986 */ /* 0x008fe8000c101b06 */
[----:B------:R-:W2:Y:S04]  /*0120*/  LDG.E.64 R8, desc[UR6][R2.64+0x8] ;  /* 0x0000080602087981 */ /* 0x000ea8000c1e1b00 */
[----:B--2---:R0:W-:Y:S04]  /*0130*/  STG.E.64 desc[UR6][R6.64+0x8], R8 ;  /* 0x0000080806007986 */ /* 0x0041e8000c101b06 */
[----:B------:R-:W2:Y:S04]  /*0140*/  LDG.E.64 R10, desc[UR6][R2.64+0x10] ;  /* 0x00001006020a7981 */ /* 0x000ea8000c1e1b00 */
[----:B--2---:R-:W-:Y:S04]  /*0150*/  STG.E.64 desc[UR6][R6.64+0x10], R10 ;  /* 0x0000100a06007986 */ /* 0x004fe8000c101b06 */
[----:B------:R-:W2:Y:S04]  /*0160*/  LDG.E.64 R12, desc[UR6][R2.64+0x18] ;  /* 0x00001806020c7981 */ /* 0x000ea8000c1e1b00 */
[----:B--2---:R1:W-:Y:S04]  /*0170*/  STG.E.64 desc[UR6][R6.64+0x18], R12 ;  /* 0x0000180c06007986 */ /* 0x0043e8000c101b06 */
[----:B------:R-:W2:Y:S04]  /*0180*/  LDG.E.64 R14, desc[UR6][R2.64+0x20] ;  /* 0x00002006020e7981 */ /* 0x000ea8000c1e1b00 */
[----:B--2---:R2:W-:Y:S04]  /*0190*/  STG.E.64 desc[UR6][R6.64+0x20], R14 ;  /* 0x0000200e06007986 */ /* 0x0045e8000c101b06 */
[----:B------:R-:W3:Y:S04]  /*01a0*/  LDG.E.64 R16, desc[UR6][R2.64+0x28] ;  /* 0x0000280602107981 */ /* 0x000ee8000c1e1b00 */
[----:B---3--:R-:W-:Y:S04]  /*01b0*/  STG.E.64 desc[UR6][R6.64+0x28], R16 ;  /* 0x0000281006007986 */ /* 0x008fe8000c101b06 */
[----:B------:R-:W3:Y:S01]  /*01c0*/  LDG.E.64 R18, desc[UR6][R2.64+0x30] ;  /* 0x0000300602127981 */ /* 0x000ee2000c1e1b00 */
[----:B------:R-:W-:Y:S01]  /*01d0*/  VIADD R25, R25, 0x1 ;  /* 0x0000000119197836 */ /* 0x000fe20000000000 */
[----:B0-----:R-:W-:Y:S01]  /*01e0*/  LOP3.LUT R8, R4, 0xdeadbeef, RZ, 0x3c, !PT ;  /* 0xdeadbeef04087812 */ /* 0x001fe200078e3cff */
[----:B-1----:R-:W-:Y:S01]  /*01f0*/  IMAD.MOV.U32 R12, RZ, RZ, -0x21524111 ;  /* 0xdeadbeefff0c7424 */ /* 0x002fe200078e00ff */
[----:B------:R-:W-:Y:S01]  /*0200*/  LOP3.LUT R9, R5, 0xdeadbeef, RZ, 0x3c, !PT ;  /* 0xdeadbeef05097812 */ /* 0x000fe200078e3cff */
[----:B---3--:R-:W-:Y:S04]  /*0210*/  STG.E.64 desc[UR6][R6.64+0x30], R18 ;  /* 0x0000301206007986 */ /* 0x008fe8000c101b06 */
[----:B------:R-:W3:Y:S01]  /*0220*/  LDG.E.64 R20, desc[UR6][R2.64+0x38] ;  /* 0x0000380602147981 */ /* 0x000ee2000c1e1b00 */
[----:B------:R-:W-:-:S03]  /*0230*/  IMAD.WIDE.U32 R4, R25, 0x400, R22 ;  /* 0x0000040019047825 */ /* 0x000fc600078e0016 */
[----:B------:R-:W-:Y:S01]  /*0240*/  STG.E.64 desc[UR6][R6.64+0x40], RZ ;  /* 0x000040ff06007986 */ /* 0x000fe2000c101b06 */
[----:B------:R-:W-:-:S03]  /*0250*/  IMAD.MOV.U32 R13, RZ, RZ, -0x21524111 ;  /* 0xdeadbeefff0d7424 */ /* 0x000fc600078e00ff */
[----:B------:R-:W-:Y:S04]  /*0260*/  STG.E.64 desc[UR6][R6.64+0x48], RZ ;  /* 0x000048ff06007986 */ /* 0x000fe8000c101b06 */
        /* <DEDUP_REMOVED lines=72> */
[----:B---3--:R-:W-:Y:S04]  /*06f0*/  STG.E.64 desc[UR6][R6.64+0x38], R20 ;  /* 0x0000381406007986 */ /* 0x008fe8000c101b06 */
        /* <DEDUP_REMOVED lines=46> */
[----:B------:R-:W-:Y:S04]  /*09e0*/  STG.E.64 desc[UR6][R4.64], R12 ;  /* 0x0000000c04007986 */ /* 0x000fe8000c101b06 */
        /* <DEDUP_REMOVED lines=254> */
[----:B------:R0:W-:Y:S04]  /*19d0*/  STL.64 [R1+0x3f8], R12 ;  /* 0x0003f80c01007387 */ /* 0x0001e80000100a00 */
[----:B------:R1:W-:Y:S04]  /*19e0*/  STL.64 [R1], R8 ;  /* 0x0000000801007387 */ /* 0x0003e80000100a00 */
[----:B------:R-:W2:Y:S02]  /*19f0*/  LDG.E.64 R2, desc[UR6][R6.64+0x3f8] ;  /* 0x0003f80606027981 */ /* 0x000ea4000c1e1b00 */
[----:B--2---:R-:W-:-:S02]  /*1a00*/  LOP3.LUT R14, R2, 0xdeadbeef, RZ, 0x3c, !PT ;  /* 0xdeadbeef020e7812 */ /* 0x004fc400078e3cff */
[----:B------:R-:W-:-:S05]  /*1a10*/  LOP3.LUT R15, R3, 0xdeadbeef, RZ, 0x3c, !PT ;  /* 0xdeadbeef030f7812 */ /* 0x000fca00078e3cff */
[----:B------:R2:W-:Y:S04]  /*1a20*/  STL.64 [R1+0x3f8], R14 ;  /* 0x0003f80e01007387 */ /* 0x0005e80000100a00 */
[----:B------:R-:W3:Y:S02]  /*1a30*/  LDG.E.64 R2, desc[UR6][R6.64+0x8] ;  /* 0x0000080606027981 */ /* 0x000ee4000c1e1b00 */
[----:B---3--:R-:W-:Y:S02]  /*1a40*/  LOP3.LUT R10, R2, 0xdeadbeef, RZ, 0x3c, !PT ;  /* 0xdeadbeef020a7812 */ /* 0x008fe400078e3cff */
[----:B------:R-:W-:-:S05]  /*1a50*/  LOP3.LUT R11, R3, 0xdeadbeef, RZ, 0x3c, !PT ;  /* 0xdeadbeef030b7812 */ /* 0x000fca00078e3cff */
[----:B------:R3:W-:Y:S04]  /*1a60*/  STL.64 [R1+0x8], R10 ;  /* 0x0000080a01007387 */ /* 0x0007e80000100a00 */
[----:B------:R-:W0:Y:S02]  /*1a70*/  LDG.E.64 R2, desc[UR6][R6.64+0x10] ;  /* 0x0000100606027981 */ /* 0x000e24000c1e1b00 */
[----:B0-----:R-:W-:Y:S02]  /*1a80*/  LOP3.LUT R12, R2, 0xdeadbeef, RZ, 0x3c, !PT ;  /* 0xdeadbeef020c7812 */ /* 0x001fe400078e3cff */
[----:B------:R-:W-:-:S05]  /*1a90*/  LOP3.LUT R13, R3, 0xdeadbeef, RZ, 0x3c, !PT ;  /* 0xdeadbeef030d7812 */ /* 0x000fca00078e3cff */
[----:B------:R0:W-:Y:S04]  /*1aa0*/  STL.64 [R1+0x10], R12 ;  /* 0x0000100c01007387 */ /* 0x0001e80000100a00 */
[----:B------:R-:W1:Y:S02]  /*1ab0*/  LDG.E.64 R2, desc[UR6][R6.64+0x18] ;  /* 0x0000180606027981 */ /* 0x000e64000c1e1b00 */
[----:B-1----:R-:W-:Y:S02]  /*1ac0*/  LOP3.LUT R8, R2, 0xdeadbeef, RZ, 0x3c, !PT ;  /* 0xdeadbeef02087812 */ /* 0x002fe400078e3cff */
[----:B------:R-:W-:-:S05]  /*1ad0*/  LOP3.LUT R9, R3, 0xdeadbeef, RZ, 0x3c, !PT ;  /* 0xdeadbeef03097812 */ /* 0x000fca00078e3cff */
[----:B------:R1:W-:Y:S04]  /*1ae0*/  STL.64 [R1+0x18], R8 ;  /* 0x0000180801007387 */ /* 0x0003e80000100a00 */
[----:B------:R-:W2:Y:S02]  /*1af0*/  LDG.E.64 R2, desc[UR6][R6.64+0x20] ;  /* 0x0000200606027981 */ /* 0x000ea4000c1e1b00 */
[----:B--2---:R-:W-:Y:S02]  /*1b00*/  LOP3.LUT R14, R2, 0xdeadbeef, RZ, 0x3c, !PT ;  /* 0xdeadbeef020e7812 */ /* 0x004fe400078e3cff */
        /* <DEDUP_REMOVED lines=486> */
[----:B------:R-:W0:Y:S01]  /*3970*/  LDG.E.64 R2, desc[UR6][R6.64+0x3f0] ;  /* 0x0003f00606027981 */ /* 0x000e22000c1e1b00 */
[----:B------:R-:W-:Y:S01]  /*3980*/  UIADD3 UR5, UPT, UPT, UR5, 0x40, URZ ;  /* 0x0000004005057890 */ /* 0x000fe2000fffe0ff */
[----:B------:R-:W-:Y:S01]  /*3990*/  UMOV UR4, URZ ;  /* 0x000000ff00047c82 */ /* 0x000fe20008000000 */
[----:B0-----:R-:W-:Y:S02]  /*39a0*/  LOP3.LUT R12, R2, 0xdeadbeef, RZ, 0x3c, !PT ;  /* 0xdeadbeef020c7812 */ /* 0x001fe400078e3cff */
[----:B------:R-:W-:Y:S02]  /*39b0*/  LOP3.LUT R13, R3, 0xdeadbeef, RZ, 0x3c, !PT ;  /* 0xdeadbeef030d7812 */ /* 0x000fe400078e3cff */
[----:B------:R-:W-:-:S03]  /*39c0*/  IADD3 R2, P0, PT, R4, 0x40, RZ ;  /* 0x0000004004027810 */ /* 0x000fc60007f1e0ff */
[----:B------:R1:W-:Y:S02]  /*39d0*/  STL.64 [R1+0x3f0], R12 ;  /* 0x0003f00c01007387 */ /* 0x0003e40000100a00 */
[----:B------:R-:W-:-:S08]  /*39e0*/  IMAD.X R3, RZ, RZ, R5, P0 ;  /* 0x000000ffff037224 */ /* 0x000fd000000e0605 */
.L_x_9:
[----:B--2---:R-:W2:Y:S04]  /*39f0*/  LDL.64 R30, [UR5+-0x40] ;  /* 0xffffc005ff1e7983 */ /* 0x004ea80008100a00 */
[----:B-1----:R-:W2:Y:S04]  /*3a00*/  LDL.64 R10, [UR5+-0x20] ;  /* 0xffffe005ff0a7983 */ /* 0x002ea80008100a00 */
[----:B------:R-:W3:Y:S04]  /*3a10*/  LDL.64 R6, [UR5+-0x38] ;  /* 0xffffc805ff067983 */ /* 0x000ee80008100a00 */
[----:B------:R-:W3:Y:S04]  /*3a20*/  LDL.64 R12, [UR5+-0x18] ;  /* 0xffffe805ff0c7983 */ /* 0x000ee80008100a00 */
[----:B------:R-:W4:Y:S04]  /*3a30*/  LDL.64 R26, [UR5+0x20] ;  /* 0x00002005ff1a7983 */ /* 0x000f280008100a00 */
[----:B------:R-:W5:Y:S04]  /*3a40*/  LDL.64 R4, [UR5] ;  /* 0x00000005ff047983 */ /* 0x000f680008100a00 */
[----:B------:R-:W5:Y:S04]  /*3a50*/  LDL.64 R22, [UR5+0x28] ;  /* 0x00002805ff167983 */ /* 0x000f680008100a00 */
[----:B------:R-:W5:Y:S04]  /*3a60*/  LDL.64 R32, [UR5+0x8] ;  /* 0x00000805ff207983 */ /* 0x000f680008100a00 */
[----:B------:R-:W5:Y:S04]  /*3a70*/  LDL.64 R34, [UR5+-0x30] ;  /* 0xffffd005ff227983 */ /* 0x000f680008100a00 */
[----:B------:R-:W5:Y:S04]  /*3a80*/  LDL.64 R16, [UR5+-0x10] ;  /* 0xfffff005ff107983 */ /* 0x000f680008100a00 */
[----:B------:R-:W5:Y:S04]  /*3a90*/  LDL.64 R8, [UR5+-0x28] ;  /* 0xffffd805ff087983 */ /* 0x000f680008100a00 */
[----:B------:R-:W5:Y:S04]  /*3aa0*/  LDL.64 R24, [UR5+-0x8] ;  /* 0xfffff805ff187983 */ /* 0x000f680008100a00 */
[----:B------:R-:W5:Y:S04]  /*3ab0*/  LDL.64 R20, [UR5+0x30] ;  /* 0x00003005ff147983 */ /* 0x000f680008100a00 */
[----:B------:R-:W5:Y:S04]  /*3ac0*/  LDL.64 R28, [UR5+0x10] ;  /* 0x00001005ff1c7983 */ /* 0x000f680008100a00 */
[----:B------:R-:W5:Y:S04]  /*3ad0*/  LDL.64 R18, [UR5+0x38] ;  /* 0x00003805ff127983 */ /* 0x000f680008100a00 */
[----:B------:R-:W5:Y:S01]  /*3ae0*/  LDL.64 R14, [UR5+0x18] ;  /* 0x00001805ff0e7983 */ /* 0x000f620008100a00 */
[----:B------:R-:W-:-:S02]  /*3af0*/  UIADD3 UR4, UPT, UPT, UR4, 0x1, URZ ;  /* 0x0000000104047890 */ /* 0x000fc4000fffe0ff */
[----:B------:R-:W-:Y:S02]  /*3b00*/  UIADD3 UR5, UPT, UPT, UR5, 0x80, URZ ;  /* 0x0000008005057890 */ /* 0x000fe4000fffe0ff */
[----:B------:R-:W-:Y:S01]  /*3b10*/  UISETP.NE.AND UP0, UPT, UR4, 0x8, UPT ;  /* 0x000000080400788c */ /* 0x000fe2000bf05270 */
[-C--:B--2---:R-:W-:Y:S01]  /*3b20*/  IMAD R41, R31, R10.reuse, RZ ;  /* 0x0000000a1f297224 */ /* 0x084fe200078e02ff */
[CC--:B------:R-:W-:Y:S01]  /*3b30*/  IADD3 R39, P0, PT, R30.reuse, R10.reuse, RZ ;  /* 0x0000000a1e277210 */ /* 0x0c0fe20007f1e0ff */
[----:B------:R-:W-:-:S04]  /*3b40*/  IMAD.WIDE.U32 R36, R30, R10, RZ ;  /* 0x0000000a1e247225 */ /* 0x000fc800078e00ff */
[----:B------:R-:W-:Y:S02]  /*3b50*/  IMAD R41, R30, R11, R41 ;  /* 0x0000000b1e297224 */ /* 0x000fe400078e0229 */
[----:B------:R-:W-:Y:S01]  /*3b60*/  IMAD.X R30, R31, 0x1, R11, P0 ;  /* 0x000000011f1e7824 */ /* 0x000fe200000e060b */
[----:B------:R-:W-:Y:S01]  /*3b70*/  LEA R31, P0, R36, R39, 0x1 ;  /* 0x00000027241f7211 */ /* 0x000fe200078008ff */
[----:B------:R-:W-:Y:S02]  /*3b80*/  IMAD.IADD R43, R37, 0x1, R41 ;  /* 0x00000001252b7824 */ /* 0x000fe400078e0229 */
[----:B---3--:R-:W-:Y:S01]  /*3b90*/  IMAD R41, R7, R12, RZ ;  /* 0x0000000c07297224 */ /* 0x008fe200078e02ff */
[----:B----4-:R-:W-:Y:S02]  /*3ba0*/  LOP3.LUT R45, R26, R31, RZ, 0x3c, !PT ;  /* 0x0000001f1a2d7212 */ /* 0x010fe400078e3cff */
[----:B------:R-:W-:Y:S01]  /*3bb0*/  LEA.HI.X R43, R36, R30, R43, 0x1, P0 ;  /* 0x0000001e242b7211 */ /* 0x000fe200000f0c2b */
[CC--:B------:R-:W-:Y:S01]  /*3bc0*/  IMAD.WIDE.U32 R36, R6.reuse, R12.reuse, RZ ;  /* 0x0000000c06247225 */ /* 0x0c0fe200078e00ff */
[----:B------:R-:W-:-:S03]  /*3bd0*/  IADD3 R39, P0, PT, R6, R12, RZ ;  /* 0x0000000c06277210 */ /* 0x000fc60007f1e0ff */
[----:B------:R-:W-:Y:S02]  /*3be0*/  IMAD R41, R6, R13, R41 ;  /* 0x0000000d06297224 */ /* 0x000fe400078e0229 */
[----:B------:R-:W-:Y:S01]  /*3bf0*/  IMAD.X R6, R7, 0x1, R13, P0 ;  /* 0x0000000107067824 */ /* 0x000fe200000e060d */
[----:B------:R-:W-:Y:S01]  /*3c00*/  LOP3.LUT R7, R27, R43, RZ, 0x3c, !PT ;  /* 0x0000002b1b077212 */ /* 0x000fe200078e3cff */
[----:B------:R-:W-:Y:S01]  /*3c10*/  IMAD.IADD R41, R37, 0x1, R41 ;  /* 0x0000000125297824 */ /* 0x000fe200078e0229 */
[----:B------:R-:W-:-:S03]  /*3c20*/  LEA R39, P0, R36, R39, 0x1 ;  /* 0x0000002724277211 */ /* 0x000fc600078008ff */
[-C--:B-----5:R-:W-:Y:S01]  /*3c30*/  IMAD R0, R5, R7.reuse, RZ ;  /* 0x0000000705007224 */ /* 0x0a0fe200078e02ff */
[----:B------:R-:W-:Y:S02]  /*3c40*/  LEA.HI.X R41, R36, R6, R41, 0x1, P0 ;  /* 0x0000000624297211 */ /* 0x000fe400000f0c29 */
[CC--:B------:R-:W-:Y:S01]  /*3c50*/  IADD3 R37, P0, PT, R4.reuse, R7.reuse, RZ ;  /* 0x0000000704257210 */ /* 0x0c0fe20007f1e0ff */
[----:B------:R-:W-:-:S04]  /*3c60*/  IMAD.WIDE.U32 R6, R4, R7, RZ ;  /* 0x0000000704067225 */ /* 0x000fc800078e00ff */
[----:B------:R-:W-:Y:S02]  /*3c70*/  IMAD R30, R4, R45, R0 ;  /* 0x0000002d041e7224 */ /* 0x000fe400078e0200 */
[----:B------:R-:W-:Y:S01]  /*3c80*/  IMAD.X R0, R5, 0x1, R45, P0 ;  /* 0x0000000105007824 */ /* 0x000fe200000e062d */
[----:B------:R-:W-:Y:S01]  /*3c90*/  LEA R4, P0, R6, R37, 0x1 ;  /* 0x0000002506047211 */ /* 0x000fe200078008ff */
[----:B------:R-:W-:Y:S01]  /*3ca0*/  IMAD.IADD R5, R7, 0x1, R30 ;  /* 0x0000000107057824 */ /* 0x000fe200078e021e */
[----:B------:R-:W-:Y:S02]  /*3cb0*/  LOP3.LUT R7, R23, R41, RZ, 0x3c, !PT ;  /* 0x0000002917077212 */ /* 0x000fe400078e3cff */
[----:B------:R-:W-:Y:S02]  /*3cc0*/  LOP3.LUT R10, R4, R10, RZ, 0x3c, !PT ;  /* 0x0000000a040a7212 */ /* 0x000fe400078e3cff */
[----:B------:R-:W-:Y:S01]  /*3cd0*/  LEA.HI.X R0, R6, R0, R5, 0x1, P0 ;  /* 0x0000000006007211 */ /* 0x000fe200000f0c05 */
[----:B------:R-:W-:Y:S01]  /*3ce0*/  IMAD R45, R33, R7, RZ ;  /* 0x00000007212d7224 */ /* 0x000fe200078e02ff */
[----:B------:R-:W-:Y:S01]  /*3cf0*/  LOP3.LUT R5, R22, R39, RZ, 0x3c, !PT ;  /* 0x0000002716057212 */ /* 0x000fe200078e3cff */
[----:B------:R-:W-:Y:S01]  /*3d00*/  IMAD R6, R35, R16, RZ ;  /* 0x0000001023067224 */ /* 0x000fe200078e02ff */
[----:B------:R-:W-:-:S03]  /*3d10*/  IADD3 R37, P0, PT, R32, R7, RZ ;  /* 0x0000000720257210 */ /* 0x000fc60007f1e0ff */
[----:B------:R-:W-:Y:S02]  /*3d20*/  IMAD R45, R32, R5, R45 ;  /* 0x00000005202d7224 */ /* 0x000fe400078e022d */
[----:B------:R-:W-:Y:S01]  /*3d30*/  IMAD.X R5, R33, 0x1, R5, P0 ;  /* 0x0000000121057824 */ /* 0x000fe200000e0605 */
[----:B------:R-:W-:Y:S01]  /*3d40*/  IADD3 R30, P0, PT, R34, R16, RZ ;  /* 0x00000010221e7210 */ /* 0x000fe20007f1e0ff */
[----:B------:R-:W-:-:S04]  /*3d50*/  IMAD.WIDE.U32 R32, R32, R7, RZ ;  /* 0x0000000720207225 */ /* 0x000fc800078e00ff */
[C---:B------:R-:W-:Y:S02]  /*3d60*/  IMAD R38, R34.reuse, R17, R6 ;  /* 0x0000001122267224 */ /* 0x040fe400078e0206 */
[----:B------:R-:W-:-:S04]  /*3d70*/  IMAD.WIDE.U32 R6, R34, R16, RZ ;  /* 0x0000001022067225 */ /* 0x000fc800078e00ff */
[----:B------:R-:W-:Y:S01]  /*3d80*/  IMAD.X R35, R35, 0x1, R17, P0 ;  /* 0x0000000123237824 */ /* 0x000fe200000e0611 */
[----:B------:R-:W-:Y:S01]  /*3d90*/  LEA R37, P0, R32, R37, 0x1 ;  /* 0x0000002520257211 */ /* 0x000fe200078008ff */
[----:B------:R-:W-:Y:S01]  /*3da0*/  IMAD.IADD R36, R33, 0x1, R45 ;  /* 0x0000000121247824 */ /* 0x000fe200078e022d */
[----:B------:R-:W-:Y:S01]  /*3db0*/  LEA R33, P1, R6, R30, 0x1 ;  /* 0x0000001e06217211 */ /* 0x000fe200078208ff */
[----:B------:R-:W-:Y:S02]  /*3dc0*/  IMAD.IADD R7, R7, 0x1, R38 ;  /* 0x0000000107077824 */ /* 0x000fe400078e0226 */
[-C--:B------:R-:W-:Y:S01]  /*3dd0*/  IMAD R45, R9, R24.reuse, RZ ;  /* 0x00000018092d7224 */ /* 0x080fe200078e02ff */
[----:B------:R-:W-:Y:S02]  /*3de0*/  LEA.HI.X R36, R32, R5, R36, 0x1, P0 ;  /* 0x0000000520247211 */ /* 0x000fe400000f0c24 */
[CC--:B------:R-:W-:Y:S01]  /*3df0*/  IADD3 R5, P0, PT, R8.reuse, R24.reuse, RZ ;  /* 0x0000001808057210 */ /* 0x0c0fe20007f1e0ff */
[----:B------:R-:W-:Y:S01]  /*3e00*/  IMAD R45, R8, R25, R45 ;  /* 0x00000019082d7224 */ /* 0x000fe200078e022d */
[----:B------:R-:W-:Y:S01]  /*3e10*/  LEA.HI.X R35, R6, R35, R7, 0x1, P1 ;  /* 0x0000002306237211 */ /* 0x000fe200008f0c07 */
[----:B------:R-:W-:Y:S01]  /*3e20*/  IMAD.WIDE.U32 R6, R8, R24, RZ ;  /* 0x0000001808067225 */ /* 0x000fe200078e00ff */
[----:B------:R-:W-:-:S02]  /*3e30*/  LOP3.LUT R32, R37, R12, RZ, 0x3c, !PT ;  /* 0x0000000c25207212 */ /* 0x000fc400078e3cff */
[----:B------:R-:W-:Y:S01]  /*3e40*/  LOP3.LUT R13, R36, R13, RZ, 0x3c, !PT ;  /* 0x0000000d240d7212 */ /* 0x000fe200078e3cff */
[----:B------:R-:W-:Y:S01]  /*3e50*/  IMAD.X R8, R9, 0x1, R25, P0 ;  /* 0x0000000109087824 */ /* 0x000fe200000e0619 */
[----:B------:R-:W-:Y:S01]  /*3e60*/  LOP3.LUT R9, R21, R35, RZ, 0x3c, !PT ;  /* 0x0000002315097212 */ /* 0x000fe200078e3cff */
[----:B------:R-:W-:Y:S01]  /*3e70*/  IMAD.IADD R7, R7, 0x1, R45 ;  /* 0x0000000107077824 */ /* 0x000fe200078e022d */
[----:B------:R-:W-:Y:S02]  /*3e80*/  LEA R5, P0, R6, R5, 0x1 ;  /* 0x0000000506057211 */ /* 0x000fe400078008ff */
[----:B------:R-:W-:Y:S01]  /*3e90*/  LOP3.LUT R45, R20, R33, RZ, 0x3c, !PT ;  /* 0x00000021142d7212 */ /* 0x000fe200078e3cff */
[-C--:B------:R-:W-:Y:S01]  /*3ea0*/  IMAD R30, R29, R9.reuse, RZ ;  /* 0x000000091d1e7224 */ /* 0x080fe200078e02ff */
        /* <DEDUP_REMOVED lines=9> */
[----:B------:R-:W-:Y:S02]  /*3f40*/  LEA.HI.X R8, R8, R28, R9, 0x1, P0 ;  /* 0x0000001c08087211 */ /* 0x000fe400000f0c09 */
[----:B------:R-:W-:Y:S01]  /*3f50*/  SHF.L.W.U32.HI R9, R10, 0x8, R45 ;  /* 0x000000080a097819 */ /* 0x000fe20000010e2d */
[----:B------:R-:W-:Y:S01]  /*3f60*/  IMAD R30, R15, R11, RZ ;  /* 0x0000000b0f1e7224 */ /* 0x000fe200078e02ff */
[----:B------:R-:W-:-:S02]  /*3f70*/  LOP3.LUT R29, R18, R5, RZ, 0x3c, !PT ;  /* 0x00000005121d7212 */ /* 0x000fc400078e3cff */
[C---:B------:R-:W-:Y:S01]  /*3f80*/  IADD3 R40, P0, PT, R14.reuse, R11, RZ ;  /* 0x0000000b0e287210 */ /* 0x040fe20007f1e0ff */
[----:B------:R-:W-:Y:S01]  /*3f90*/  IMAD R28, R43, R9, RZ ;  /* 0x000000092b1c7224 */ /* 0x000fe200078e02ff */
[----:B------:R-:W-:Y:S01]  /*3fa0*/  SHF.L.W.U32.HI R10, R45, 0x8, R10 ;  /* 0x000000082d0a7819 */ /* 0x000fe20000010e0a */
[----:B------:R-:W-:Y:S01]  /*3fb0*/  IMAD R45, R14, R29, R30 ;  /* 0x0000001d0e2d7224 */ /* 0x000fe200078e021e */
[----:B------:R-:W-:Y:S01]  /*3fc0*/  LOP3.LUT R17, R8, R17, RZ, 0x3c, !PT ;  /* 0x0000001108117212 */ /* 0x000fe200078e3cff */
[----:B------:R-:W-:Y:S02]  /*3fd0*/  IMAD.X R38, R15, 0x1, R29, P0 ;  /* 0x000000010f267824 */ /* 0x000fe400000e061d */
[----:B------:R-:W-:Y:S02]  /*3fe0*/  IMAD R30, R10, R31, R28 ;  /* 0x0000001f0a1e7224 */ /* 0x000fe400078e021c */
[----:B------:R-:W-:Y:S01]  /*3ff0*/  IMAD.WIDE.U32 R14, R14, R11, RZ ;  /* 0x0000000b0e0e7225 */ /* 0x000fe200078e00ff */
[----:B------:R-:W-:-:S03]  /*4000*/  IADD3 R11, P0, PT, R9, R31, RZ ;  /* 0x0000001f090b7210 */ /* 0x000fc60007f1e0ff */
[----:B------:R-:W-:-:S03]  /*4010*/  IMAD.WIDE.U32 R28, R31, R9, RZ ;  /* 0x000000091f1c7225 */ /* 0x000fc600078e00ff */
[----:B------:R-:W-:Y:S01]  /*4020*/  LEA R34, P1, R28, R11, 0x1 ;  /* 0x0000000b1c227211 */ /* 0x000fe200078208ff */
[----:B------:R-:W-:Y:S01]  /*4030*/  IMAD.IADD R11, R29, 0x1, R30 ;  /* 0x000000011d0b7824 */ /* 0x000fe200078e021e */
[----:B------:R-:W-:Y:S01]  /*4040*/  SHF.L.W.U32.HI R30, R32, 0x8, R13 ;  /* 0x00000008201e7819 */ /* 0x000fe20000010e0d */
[----:B------:R-:W-:Y:S01]  /*4050*/  IMAD.X R29, R10, 0x1, R43, P0 ;  /* 0x000000010a1d7824 */ /* 0x000fe200000e062b */
[----:B------:R-:W-:Y:S01]  /*4060*/  SHF.L.W.U32.HI R32, R13, 0x8, R32 ;  /* 0x000000080d207819 */ /* 0x000fe20000010e20 */
[----:B------:R-:W-:Y:S01]  /*4070*/  IMAD.IADD R13, R15, 0x1, R45 ;  /* 0x000000010f0d7824 */ /* 0x000fe200078e022d */
[----:B------:R-:W-:Y:S01]  /*4080*/  LEA R12, P0, R14, R40, 0x1 ;  /* 0x000000280e0c7211 */ /* 0x000fe200078008ff */
[-C--:B------:R-:W-:Y:S01]  /*4090*/  IMAD R15, R41, R30.reuse, RZ ;  /* 0x0000001e290f7224 */ /* 0x080fe200078e02ff */
[----:B------:R-:W-:Y:S01]  /*40a0*/  LEA.HI.X R11, R28, R29, R11, 0x1, P1 ;  /* 0x0000001d1c0b7211 */ /* 0x000fe200008f0c0b */
[----:B------:R-:W-:Y:S01]  /*40b0*/  IMAD.WIDE.U32 R28, R39, R30, RZ ;  /* 0x0000001e271c7225 */ /* 0x000fe200078e00ff */
[----:B------:R-:W-:-:S02]  /*40c0*/  LEA.HI.X R13, R14, R38, R13, 0x1, P0 ;  /* 0x000000260e0d7211 */ /* 0x000fc400000f0c0d */
[----:B------:R-:W-:Y:S01]  /*40d0*/  LOP3.LUT R24, R12, R24, RZ, 0x3c, !PT ;  /* 0x000000180c187212 */ /* 0x000fe200078e3cff */
[-C--:B------:R-:W-:Y:S01]  /*40e0*/  IMAD R45, R32, R39.reuse, R15 ;  /* 0x00000027202d7224 */ /* 0x080fe200078e020f */
[----:B------:R-:W-:Y:S02]  /*40f0*/  IADD3 R15, P0, PT, R30, R39, RZ ;  /* 0x000000271e0f7210 */ /* 0x000fe40007f1e0ff */
[----:B------:R-:W-:Y:S02]  /*4100*/  LOP3.LUT R25, R13, R25, RZ, 0x3c, !PT ;  /* 0x000000190d197212 */ /* 0x000fe400078e3cff */
[----:B------:R-:W-:Y:S01]  /*4110*/  LEA R14, P1, R28, R15, 0x1 ;  /* 0x0000000f1c0e7211 */ /* 0x000fe200078208ff */
[----:B------:R-:W-:Y:S02]  /*4120*/  IMAD.IADD R15, R29, 0x1, R45 ;  /* 0x000000011d0f7824 */ /* 0x000fe400078e022d */
[----:B------:R-:W-:-:S05]  /*4130*/  IMAD.X R29, R32, 0x1, R41, P0 ;  /* 0x00000001201d7824 */ /* 0x000fca00000e0629 */
[----:B------:R-:W-:Y:S02]  /*4140*/  LEA.HI.X R15, R28, R29, R15, 0x1, P1 ;  /* 0x0000001d1c0f7211 */ /* 0x000fe400008f0c0f */
[----:B------:R-:W-:Y:S02]  /*4150*/  LOP3.LUT R28, R7, R16, RZ, 0x3c, !PT ;  /* 0x00000010071c7212 */ /* 0x000fe400078e3cff */
[----:B------:R-:W-:Y:S02]  /*4160*/  LOP3.LUT R29, R11, R26, R31, 0x96, !PT ;  /* 0x0000001a0b1d7212 */ /* 0x000fe400078e961f */
[----:B------:R-:W-:Y:S02]  /*4170*/  SHF.L.W.U32.HI R16, R28, 0x8, R17 ;  /* 0x000000081c107819 */ /* 0x000fe40000010e11 */
[----:B------:R-:W-:Y:S02]  /*4180*/  SHF.L.W.U32.HI R17, R17, 0x8, R28 ;  /* 0x0000000811117819 */ /* 0x000fe40000010e1c */
[----:B------:R-:W-:Y:S01]  /*4190*/  LOP3.LUT R28, R34, R27, R43, 0x96, !PT ;  /* 0x0000001b221c7212 */ /* 0x000fe200078e962b */
[-C--:B------:R-:W-:Y:S01]  /*41a0*/  IMAD R38, R35, R16.reuse, RZ ;  /* 0x0000001023267224 */ /* 0x080fe200078e02ff */
[----:B------:R-:W-:Y:S01]  /*41b0*/  IADD3 R31, P0, PT, R16, R33, RZ ;  /* 0x00000021101f7210 */ /* 0x000fe20007f1e0ff */
[----:B------:R-:W-:-:S04]  /*41c0*/  IMAD.WIDE.U32 R26, R33, R16, RZ ;  /* 0x00000010211a7225 */ /* 0x000fc800078e00ff */
[C---:B------:R-:W-:Y:S01]  /*41d0*/  IMAD R43, R17.reuse, R33, R38 ;  /* 0x00000021112b7224 */ /* 0x040fe200078e0226 */
[----:B------:R-:W-:Y:S01]  /*41e0*/  LEA R31, P1, R26, R31, 0x1 ;  /* 0x0000001f1a1f7211 */ /* 0x000fe200078208ff */
[----:B------:R-:W-:Y:S02]  /*41f0*/  IMAD.X R38, R17, 0x1, R35, P0 ;  /* 0x0000000111267824 */ /* 0x000fe400000e0623 */
[----:B------:R-:W-:Y:S01]  /*4200*/  IMAD.IADD R27, R27, 0x1, R43 ;  /* 0x000000011b1b7824 */ /* 0x000fe200078e022b */
[----:B------:R-:W-:-:S04]  /*4210*/  LOP3.LUT R35, R31, R21, R35, 0x96, !PT ;  /* 0x000000151f237212 */ /* 0x000fc800078e9623 */
[----:B------:R-:W-:Y:S02]  /*4220*/  LEA.HI.X R27, R26, R38, R27, 0x1, P1 ;  /* 0x000000261a1b7211 */ /* 0x000fe400008f0c1b */
[----:B------:R-:W-:Y:S02]  /*4230*/  SHF.L.W.U32.HI R26, R24, 0x8, R25 ;  /* 0x00000008181a7819 */ /* 0x000fe40000010e19 */
[----:B------:R-:W-:Y:S02]  /*4240*/  SHF.L.W.U32.HI R24, R25, 0x8, R24 ;  /* 0x0000000819187819 */ /* 0x000fe40000010e18 */
[----:B------:R-:W-:Y:S01]  /*4250*/  LOP3.LUT R38, R14, R23, R41, 0x96, !PT ;  /* 0x000000170e267212 */ /* 0x000fe200078e9629 */
[----:B------:R-:W-:Y:S01]  /*4260*/  IMAD R25, R6, R26, RZ ;  /* 0x0000001a06197224 */ /* 0x000fe200078e02ff */
[----:B------:R-:W-:Y:S01]  /*4270*/  LOP3.LUT R41, R15, R22, R39, 0x96, !PT ;  /* 0x000000160f297212 */ /* 0x000fe200078e9627 */
[----:B------:R-:W-:-:S03]  /*4280*/  IMAD.WIDE.U32 R22, R5, R26, RZ ;  /* 0x0000001a05167225 */ /* 0x000fc600078e00ff */
[----:B------:R-:W-:Y:S01]  /*4290*/  SHF.L.W.U32.HI R40, R38, 0x10, R41 ;  /* 0x0000001026287819 */ /* 0x000fe20000010e29 */
[-C--:B------:R-:W-:Y:S01]  /*42a0*/  IMAD R39, R24, R5.reuse, R25 ;  /* 0x0000000518277224 */ /* 0x080fe200078e0219 */
[----:B------:R-:W-:Y:S02]  /*42b0*/  IADD3 R25, P0, PT, R26, R5, RZ ;  /* 0x000000051a197210 */ /* 0x000fe40007f1e0ff */
[----:B------:R-:W-:Y:S01]  /*42c0*/  SHF.L.W.U32.HI R38, R41, 0x10, R38 ;  /* 0x0000001029267819 */ /* 0x000fe20000010e26 */
[----:B------:R-:W-:Y:S01]  /*42d0*/  IMAD.IADD R39, R23, 0x1, R39 ;  /* 0x0000000117277824 */ /* 0x000fe200078e0227 */
[----:B------:R-:W-:Y:S01]  /*42e0*/  LEA R25, P1, R22, R25, 0x1 ;  /* 0x0000001916197211 */ /* 0x000fe200078208ff */
[----:B------:R-:W-:Y:S01]  /*42f0*/  IMAD.X R23, R24, 0x1, R6, P0 ;  /* 0x0000000118177824 */ /* 0x000fe200000e0606 */
[----:B------:R-:W-:-:S04]  /*4300*/  IADD3 R41, P0, PT, R40, R37, RZ ;  /* 0x0000002528297210 */ /* 0x000fc80007f1e0ff */
[----:B------:R-:W-:Y:S01]  /*4310*/  LEA.HI.X R39, R22, R23, R39, 0x1, P1 ;  /* 0x0000001716277211 */ /* 0x000fe200008f0c27 */
[----:B------:R-:W-:Y:S02]  /*4320*/  IMAD R22, R36, R40, RZ ;  /* 0x0000002824167224 */ /* 0x000fe400078e02ff */
[C---:B------:R-:W-:Y:S01]  /*4330*/  IMAD.X R36, R38.reuse, 0x1, R36, P0 ;  /* 0x0000000126247824 */ /* 0x040fe200000e0624 */
[----:B------:R-:W-:Y:S01]  /*4340*/  LOP3.LUT R5, R39, R18, R5, 0x96, !PT ;  /* 0x0000001227057212 */ /* 0x000fe200078e9605 */
[----:B------:R-:W-:Y:S02]  /*4350*/  IMAD R43, R38, R37, R22 ;  /* 0x00000025262b7224 */ /* 0x000fe400078e0216 */
[----:B------:R-:W-:-:S04]  /*4360*/  IMAD.WIDE.U32 R22, R37, R40, RZ ;  /* 0x0000002825167225 */ /* 0x000fc800078e00ff */
[----:B------:R-:W-:Y:S01]  /*4370*/  IMAD.IADD R23, R23, 0x1, R43 ;  /* 0x0000000117177824 */ /* 0x000fe200078e022b */
[----:B------:R-:W-:-:S04]  /*4380*/  LEA R37, P0, R22, R41, 0x1 ;  /* 0x0000002916257211 */ /* 0x000fc800078008ff */
[----:B------:R-:W-:Y:S02]  /*4390*/  LEA.HI.X R23, R22, R36, R23, 0x1, P0 ;  /* 0x0000002416177211 */ /* 0x000fe400000f0c17 */
[----:B------:R-:W-:Y:S02]  /*43a0*/  LOP3.LUT R22, R37, R30, RZ, 0x3c, !PT ;  /* 0x0000001e25167212 */ /* 0x000fe400078e3cff */
[----:B------:R-:W-:Y:S02]  /*43b0*/  LOP3.LUT R43, R23, R32, RZ, 0x3c, !PT ;  /* 0x00000020172b7212 */ /* 0x000fe400078e3cff */
[----:B------:R-:W-:Y:S02]  /*43c0*/  LOP3.LUT R36, R27, R20, R33, 0x96, !PT ;  /* 0x000000141b247212 */ /* 0x000fe400078e9621 */
[----:B------:R-:W-:Y:S02]  /*43d0*/  SHF.L.W.U32.HI R41, R43, 0x1, R22 ;  /* 0x000000012b297819 */ /* 0x000fe40000010e16 */
[----:B------:R-:W-:-:S02]  /*43e0*/  SHF.L.W.U32.HI R22, R22, 0x1, R43 ;  /* 0x0000000116167819 */ /* 0x000fc40000010e2b */
[----:B------:R-:W-:Y:S01]  /*43f0*/  IADD3 R33, P0, PT, R41, R34, RZ ;  /* 0x0000002229217210 */ /* 0x000fe20007f1e0ff */
[----:B------:R-:W-:Y:S01]  /*4400*/  IMAD R43, R11, R41, RZ ;  /* 0x000000290b2b7224 */ /* 0x000fe200078e02ff */
[----:B------:R-:W-:Y:S01]  /*4410*/  LOP3.LUT R32, R25, R19, R6, 0x96, !PT ;  /* 0x0000001319207212 */ /* 0x000fe200078e9606 */
[----:B------:R-:W-:Y:S01]  /*4420*/  IMAD.WIDE.U32 R20, R34, R41, RZ ;  /* 0x0000002922147225 */ /* 0x000fe200078e00ff */
[----:B------:R-:W-:-:S03]  /*4430*/  SHF.L.W.U32.HI R30, R35, 0x10, R36 ;  /* 0x00000010231e7819 */ /* 0x000fc60000010e24 */
[C---:B------:R-:W-:Y:S02]  /*4440*/  IMAD R43, R22.reuse, R34, R43 ;  /* 0x00000022162b7224 */ /* 0x040fe400078e022b */
[----:B------:R-:W-:Y:S01]  /*4450*/  IMAD.X R6, R22, 0x1, R11, P0 ;  /* 0x0000000116067824 */ /* 0x000fe200000e060b */
[----:B------:R-:W-:Y:S01]  /*4460*/  LEA R11, P0, R20, R33, 0x1 ;  /* 0x00000021140b7211 */ /* 0x000fe200078008ff */
[----:B------:R-:W-:Y:S01]  /*4470*/  IMAD.IADD R33, R21, 0x1, R43 ;  /* 0x0000000115217824 */ /* 0x000fe200078e022b */
[----:B------:R-:W-:Y:S01]  /*4480*/  SHF.L.W.U32.HI R21, R36, 0x10, R35 ;  /* 0x0000001024157819 */ /* 0x000fe20000010e23 */
[----:B------:R-:W-:-:S03]  /*4490*/  IMAD R18, R8, R30, RZ ;  /* 0x0000001e08127224 */ /* 0x000fc600078e02ff */
[----:B------:R-:W-:Y:S01]  /*44a0*/  LEA.HI.X R33, R20, R6, R33, 0x1, P0 ;  /* 0x0000000614217211 */ /* 0x000fe200000f0c21 */
[-C--:B------:R-:W-:Y:S01]  /*44b0*/  IMAD R19, R21, R7.reuse, R18 ;  /* 0x0000000715137224 */ /* 0x080fe200078e0212 */
[----:B------:R-:W-:Y:S02]  /*44c0*/  SHF.L.W.U32.HI R20, R32, 0x10, R5 ;  /* 0x0000001020147819 */ /* 0x000fe40000010e05 */
[----:B------:R-:W-:Y:S02]  /*44d0*/  SHF.L.W.U32.HI R32, R5, 0x10, R32 ;  /* 0x0000001005207819 */ /* 0x000fe40000010e20 */
[----:B------:R-:W-:Y:S01]  /*44e0*/  IADD3 R35, P0, PT, R30, R7, RZ ;  /* 0x000000071e237210 */ /* 0x000fe20007f1e0ff */
[----:B------:R-:W-:Y:S01]  /*44f0*/  IMAD R5, R13, R20, RZ ;  /* 0x000000140d057224 */ /* 0x000fe200078e02ff */
[----:B------:R-:W-:Y:S01]  /*4500*/  IADD3 R43, P1, PT, R20, R12, RZ ;  /* 0x0000000c142b7210 */ /* 0x000fe20007f3e0ff */
[----:B------:R-:W-:-:S04]  /*4510*/  IMAD.WIDE.U32 R6, R7, R30, RZ ;  /* 0x0000001e07067225 */ /* 0x000fc800078e00ff */
[----:B------:R-:W-:Y:S02]  /*4520*/  IMAD R45, R32, R12, R5 ;  /* 0x0000000c202d7224 */ /* 0x000fe400078e0205 */
[----:B------:R-:W-:Y:S01]  /*4530*/  IMAD.X R8, R21, 0x1, R8, P0 ;  /* 0x0000000115087824 */ /* 0x000fe200000e0608 */
[----:B------:R-:W-:Y:S01]  /*4540*/  LEA R35, P0, R6, R35, 0x1 ;  /* 0x0000002306237211 */ /* 0x000fe200078008ff */
[----:B------:R-:W-:Y:S02]  /*4550*/  IMAD.IADD R5, R7, 0x1, R19 ;  /* 0x0000000107057824 */ /* 0x000fe400078e0213 */
[----:B------:R-:W-:Y:S01]  /*4560*/  IMAD.WIDE.U32 R18, R12, R20, RZ ;  /* 0x000000140c127225 */ /* 0x000fe200078e00ff */
[----:B------:R-:W-:Y:S02]  /*4570*/  LOP3.LUT R12, R20, R11, RZ, 0x3c, !PT ;  /* 0x0000000b140c7212 */ /* 0x000fe400078e3cff */
[----:B------:R-:W-:Y:S01]  /*4580*/  LEA.HI.X R8, R6, R8, R5, 0x1, P0 ;  /* 0x0000000806087211 */ /* 0x000fe200000f0c05 */
[----:B------:R-:W-:Y:S01]  /*4590*/  IMAD.X R13, R32, 0x1, R13, P1 ;  /* 0x00000001200d7824 */ /* 0x000fe200008e060d */
[----:B------:R-:W-:Y:S01]  /*45a0*/  LEA R43, P0, R18, R43, 0x1 ;  /* 0x0000002b122b7211 */ /* 0x000fe200078008ff */
[----:B------:R-:W-:Y:S01]  /*45b0*/  IMAD.IADD R19, R19, 0x1, R45 ;  /* 0x0000000113137824 */ /* 0x000fe200078e022d */
[----:B------:R-:W-:-:S02]  /*45c0*/  LOP3.LUT R6, R32, R33, RZ, 0x3c, !PT ;  /* 0x0000002120067212 */ /* 0x000fc400078e3cff */
[C---:B------:R-:W-:Y:S02]  /*45d0*/  LOP3.LUT R16, R35.reuse, R16, RZ, 0x3c, !PT ;  /* 0x0000001023107212 */ /* 0x040fe400078e3cff */
[----:B------:R-:W-:Y:S01]  /*45e0*/  LEA.HI.X R19, R18, R13, R19, 0x1, P0 ;  /* 0x0000000d12137211 */ /* 0x000fe200000f0c13 */
[-C--:B------:R-:W-:Y:S01]  /*45f0*/  IMAD R13, R8, R6.reuse, RZ ;  /* 0x00000006080d7224 */ /* 0x080fe200078e02ff */
[----:B------:R-:W-:Y:S01]  /*4600*/  IADD3 R5, P0, PT, R6, R35, RZ ;  /* 0x0000002306057210 */ /* 0x000fe20007f1e0ff */
[----:B------:R-:W-:Y:S01]  /*4610*/  IMAD.WIDE.U32 R6, R35, R6, RZ ;  /* 0x0000000623067225 */ /* 0x000fe200078e00ff */
[----:B------:R-:W-:Y:S02]  /*4620*/  LOP3.LUT R26, R43, R26, RZ, 0x3c, !PT ;  /* 0x0000001a2b1a7212 */ /* 0x000fe400078e3cff */
[----:B------:R-:W-:Y:S01]  /*4630*/  LOP3.LUT R17, R8, R17, RZ, 0x3c, !PT ;  /* 0x0000001108117212 */ /* 0x000fe200078e3cff */
[C---:B------:R-:W-:Y:S02]  /*4640*/  IMAD R13, R12.reuse, R35, R13 ;  /* 0x000000230c0d7224 */ /* 0x040fe400078e020d */
[----:B------:R-:W-:Y:S01]  /*4650*/  IMAD.X R12, R12, 0x1, R8, P0 ;  /* 0x000000010c0c7824 */ /* 0x000fe200000e0608 */
[----:B------:R-:W-:Y:S01]  /*4660*/  LEA R18, P0, R6, R5, 0x1 ;  /* 0x0000000506127211 */ /* 0x000fe200078008ff */
[----:B------:R-:W-:-:S03]  /*4670*/  IMAD.IADD R45, R7, 0x1, R13 ;  /* 0x00000001072d7824 */ /* 0x000fc600078e020d */
[----:B------:R-:W-:Y:S02]  /*4680*/  LOP3.LUT R41, R18, R41, RZ, 0x3c, !PT ;  /* 0x0000002912297212 */ /* 0x000fe400078e3cff */
[----:B------:R-:W-:-:S04]  /*4690*/  LEA.HI.X R45, R6, R12, R45, 0x1, P0 ;  /* 0x0000000c062d7211 */ /* 0x000fc800000f0c2d */
[----:B------:R-:W-:-:S04]  /*46a0*/  LOP3.LUT R22, R45, R22, RZ, 0x3c, !PT ;  /* 0x000000162d167212 */ /* 0x000fc800078e3cff */
[----:B------:R-:W-:Y:S02]  /*46b0*/  SHF.L.W.U32.HI R34, R41, 0x8, R22 ;  /* 0x0000000829227819 */ /* 0x000fe40000010e16 */
[----:B------:R-:W-:Y:S02]  /*46c0*/  SHF.L.W.U32.HI R22, R22, 0x8, R41 ;  /* 0x0000000816167819 */ /* 0x000fe40000010e29 */
[----:B------:R-:W-:Y:S01]  /*46d0*/  IADD3 R7, P0, PT, R34, R11, RZ ;  /* 0x0000000b22077210 */ /* 0x000fe20007f1e0ff */
[-C--:B------:R-:W-:Y:S02]  /*46e0*/  IMAD R5, R33, R34.reuse, RZ ;  /* 0x0000002221057224 */ /* 0x080fe400078e02ff */
[----:B------:R-:W-:-:S04]  /*46f0*/  IMAD.WIDE.U32 R12, R11, R34, RZ ;  /* 0x000000220b0c7225 */ /* 0x000fc800078e00ff */
[----:B------:R-:W-:Y:S01]  /*4700*/  IMAD R5, R22, R11, R5 ;  /* 0x0000000b16057224 */ /* 0x000fe200078e0205 */
[----:B------:R-:W-:Y:S01]  /*4710*/  LEA R6, P1, R12, R7, 0x1 ;  /* 0x000000070c067211 */ /* 0x000fe200078208ff */
[----:B------:R-:W-:Y:S02]  /*4720*/  IMAD.X R7, R22, 0x1, R33, P0 ;  /* 0x0000000116077824 */ /* 0x000fe400000e0621 */
[----:B------:R-:W-:Y:S01]  /*4730*/  IMAD.IADD R5, R13, 0x1, R5 ;  /* 0x000000010d057824 */ /* 0x000fe200078e0205 */
[----:B------:R-:W-:Y:S02]  /*4740*/  SHF.L.W.U32.HI R13, R28, 0x10, R29 ;  /* 0x000000101c0d7819 */ /* 0x000fe40000010e1d */
[----:B------:R-:W-:Y:S02]  /*4750*/  SHF.L.W.U32.HI R29, R29, 0x10, R28 ;  /* 0x000000101d1d7819 */ /* 0x000fe40000010e1c */
[----:B------:R-:W-:Y:S01]  /*4760*/  LEA.HI.X R7, R12, R7, R5, 0x1, P1 ;  /* 0x000000070c077211 */ /* 0x000fe200008f0c05 */
[----:B------:R-:W-:Y:S01]  /*4770*/  IMAD R5, R0, R13, RZ ;  /* 0x0000000d00057224 */ /* 0x000fe200078e02ff */
[----:B------:R-:W-:-:S02]  /*4780*/  IADD3 R41, P0, PT, R13, R4, RZ ;  /* 0x000000040d297210 */ /* 0x000fc40007f1e0ff */
[----:B------:R-:W-:Y:S01]  /*4790*/  LOP3.LUT R32, R6, R32, R33, 0x96, !PT ;  /* 0x0000002006207212 */ /* 0x000fe200078e9621 */
[----:B------:R-:W-:Y:S02]  /*47a0*/  IMAD R28, R29, R4, R5 ;  /* 0x000000041d1c7224 */ /* 0x000fe400078e0205 */
[----:B------:R-:W-:-:S04]  /*47b0*/  IMAD.WIDE.U32 R4, R4, R13, RZ ;  /* 0x0000000d04047225 */ /* 0x000fc800078e00ff */
        /* <DEDUP_REMOVED lines=9> */
[----:B------:R-:W-:-:S04]  /*4850*/  IMAD R4, R39, R12, RZ ;  /* 0x0000000c27047224 */ /* 0x000fc800078e02ff */
        /* <DEDUP_REMOVED lines=24> */
[----:B------:R-:W-:-:S03]  /*49e0*/  LEA R4, P1, R36, R5, 0x1 ;  /* 0x0000000524047211 */ /* 0x000fc600078208ff */
[----:B------:R-:W-:Y:S02]  /*49f0*/  IMAD.IADD R5, R37, 0x1, R25 ;  /* 0x0000000125057824 */ /* 0x000fe400078e0219 */
[--C-:B------:R-:W-:Y:S01]  /*4a00*/  IMAD.X R25, R12, 0x1, R10.reuse, P0 ;  /* 0x000000010c197824 */ /* 0x100fe200000e060a */
[----:B------:R-:W-:-:S04]  /*4a10*/  LOP3.LUT R10, R4, R21, R10, 0x96, !PT ;  /* 0x00000015040a7212 */ /* 0x000fc800078e960a */
[----:B------:R-:W-:Y:S02]  /*4a20*/  LEA.HI.X R5, R36, R25, R5, 0x1, P1 ;  /* 0x0000001924057211 */ /* 0x000fe400008f0c05 */
[----:B------:R-:W-:Y:S02]  /*4a30*/  LOP3.LUT R25, R19, R24, RZ, 0x3c, !PT ;  /* 0x0000001813197212 */ /* 0x000fe400078e3cff */
[----:B------:R-:W-:Y:S02]  /*4a40*/  LOP3.LUT R9, R5, R30, R9, 0x96, !PT ;  /* 0x0000001e05097212 */ /* 0x000fe400078e9609 */
        /* <DEDUP_REMOVED lines=13> */
[-C--:B------:R-:W-:Y:S02]  /*4b20*/  IMAD R27, R41, R25.reuse, RZ ;  /* 0x00000019291b7224 */ /* 0x080fe400078e02ff */
[----:B------:R-:W-:-:S04]  /*4b30*/  IMAD.WIDE.U32 R24, R0, R25, RZ ;  /* 0x0000001900187225 */ /* 0x000fc800078e00ff */
[C---:B------:R-:W-:Y:S02]  /*4b40*/  IMAD R27, R8.reuse, R0, R27 ;  /* 0x00000000081b7224 */ /* 0x040fe400078e021b */
[----:B------:R-:W-:Y:S01]  /*4b50*/  IMAD.X R41, R8, 0x1, R41, P0 ;  /* 0x0000000108297824 */ /* 0x000fe200000e0629 */
[----:B------:R-:W-:Y:S01]  /*4b60*/  LEA R33, P0, R24, R33, 0x1 ;  /* 0x0000002118217211 */ /* 0x000fe200078008ff */
[----:B------:R-:W-:-:S03]  /*4b70*/  IMAD.IADD R39, R25, 0x1, R27 ;  /* 0x0000000119277824 */ /* 0x000fc600078e021b */
[----:B------:R-:W-:Y:S02]  /*4b80*/  LOP3.LUT R0, R33, R36, RZ, 0x3c, !PT ;  /* 0x0000002421007212 */ /* 0x000fe400078e3cff */
[----:B------:R-:W-:Y:S02]  /*4b90*/  LEA.HI.X R39, R24, R41, R39, 0x1, P0 ;  /* 0x0000002918277211 */ /* 0x000fe400000f0c27 */
[----:B------:R-:W-:Y:S02]  /*4ba0*/  SHF.L.W.U32.HI R36, R16, 0x1, R17 ;  /* 0x0000000110247819 */ /* 0x000fe40000010e11 */
        /* <DEDUP_REMOVED lines=12> */
[----:B------:R-:W-:Y:S02]  /*4c70*/  SHF.L.W.U32.HI R27, R17, 0x1, R16 ;  /* 0x00000001111b7819 */ /* 0x000fe40000010e10 */
[----:B------:R-:W-:Y:S02]  /*4c80*/  LOP3.LUT R40, R25, R40, R31, 0x96, !PT ;  /* 0x0000002819287212 */ /* 0x000fe400078e961f */
[-C--:B------:R-:W-:Y:S01]  /*4c90*/  IADD3 R41, P0, PT, R27, R14.reuse, RZ ;  /* 0x0000000e1b297210 */ /* 0x080fe20007f1e0ff */
[----:B------:R-:W-:Y:S01]  /*4ca0*/  IMAD R17, R15, R27, RZ ;  /* 0x0000001b0f117224 */ /* 0x000fe200078e02ff */
[----:B------:R-:W-:Y:S02]  /*4cb0*/  SHF.L.W.U32.HI R30, R37, 0x10, R40 ;  /* 0x00000010251e7819 */ /* 0x000fe40000010e28 */
[----:B------:R-:W-:Y:S01]  /*4cc0*/  SHF.L.W.U32.HI R31, R40, 0x10, R37 ;  /* 0x00000010281f7819 */ /* 0x000fe20000010e25 */
[----:B------:R-:W-:-:S02]  /*4cd0*/  IMAD R44, R36, R14, R17 ;  /* 0x0000000e242c7224 */ /* 0x000fc400078e0211 */
[----:B------:R-:W-:-:S04]  /*4ce0*/  IMAD.WIDE.U32 R16, R14, R27, RZ ;  /* 0x0000001b0e107225 */ /* 0x000fc800078e00ff */
[----:B------:R-:W-:Y:S01]  /*4cf0*/  IMAD.X R42, R36, 0x1, R15, P0 ;  /* 0x00000001242a7824 */ /* 0x000fe200000e060f */
[----:B------:R-:W-:Y:S01]  /*4d00*/  LEA R26, P0, R16, R41, 0x1 ;  /* 0x00000029101a7211 */ /* 0x000fe200078008ff */
[----:B------:R-:W-:-:S05]  /*4d10*/  IMAD.IADD R15, R17, 0x1, R44 ;  /* 0x00000001110f7824 */ /* 0x000fca00078e022c */
[----:B------:R-:W-:Y:S02]  /*4d20*/  LEA.HI.X R42, R16, R42, R15, 0x1, P0 ;  /* 0x0000002a102a7211 */ /* 0x000fe400000f0c0f */
[----:B------:R-:W-:Y:S02]  /*4d30*/  LOP3.LUT R16, R13, R26, RZ, 0x3c, !PT ;  /* 0x0000001a0d107212 */ /* 0x000fe400078e3cff */
        /* <DEDUP_REMOVED lines=20> */
[----:B------:R-:W-:Y:S02]  /*4e80*/  LOP3.LUT R42, R14, R29, R42, 0x96, !PT ;  /* 0x0000001d0e2a7212 */ /* 0x000fe400078e962a */
[----:B------:R-:W-:Y:S02]  /*4e90*/  LOP3.LUT R29, R7, R20, R11, 0x96, !PT ;  /* 0x00000014071d7212 */ /* 0x000fe400078e960b */
[----:B------:R-:W-:Y:S01]  /*4ea0*/  LEA.HI.X R15, R16, R17, R15, 0x1, P1 ;  /* 0x00000011100f7211 */ /* 0x000fe200008f0c0f */
[----:B------:R-:W-:Y:S01]  /*4eb0*/  IMAD.MOV.U32 R16, RZ, RZ, R2 ;  /* 0x000000ffff107224 */ /* 0x000fe200078e0002 */
[----:B------:R-:W-:Y:S01]  /*4ec0*/  SHF.L.W.U32.HI R2, R10, 0x10, R9 ;  /* 0x000000100a027819 */ /* 0x000fe20000010e09 */
[----:B------:R-:W-:Y:S01]  /*4ed0*/  IMAD.MOV.U32 R17, RZ, RZ, R3 ;  /* 0x000000ffff117224 */ /* 0x000fe200078e0003 */
[----:B------:R-:W-:-:S02]  /*4ee0*/  LOP3.LUT R13, R15, R13, R26, 0x96, !PT ;  /* 0x0000000d0f0d7212 */ /* 0x000fc400078e961a */
[----:B------:R-:W-:Y:S01]  /*4ef0*/  SHF.L.W.U32.HI R3, R9, 0x10, R10 ;  /* 0x0000001009037819 */ /* 0x000fe20000010e0a */
[----:B------:R-:W-:Y:S01]  /*4f00*/  IMAD R9, R39, R30, RZ ;  /* 0x0000001e27097224 */ /* 0x000fe200078e02ff */
[----:B------:R0:W-:Y:S01]  /*4f10*/  STG.E.64 desc[UR6][R16.64+-0x28], R4 ;  /* 0xffffd80410007986 */ /* 0x0001e2000c101b06 */
[----:B------:R-:W-:Y:S02]  /*4f20*/  SHF.L.W.U32.HI R10, R42, 0x10, R13 ;  /* 0x000000102a0a7819 */ /* 0x000fe40000010e0d */
[----:B------:R-:W-:Y:S01]  /*4f30*/  SHF.L.W.U32.HI R11, R13, 0x10, R42 ;  /* 0x000000100d0b7819 */ /* 0x000fe20000010e2a */
[----:B------:R1:W-:Y:S01]  /*4f40*/  STG.E.64 desc[UR6][R16.64+-0x40], R6 ;  /* 0xffffc00610007986 */ /* 0x0003e2000c101b06 */
[----:B------:R-:W-:Y:S01]  /*4f50*/  SHF.L.W.U32.HI R36, R32, 0x10, R29 ;  /* 0x0000001020247819 */ /* 0x000fe20000010e1d */
[----:B------:R-:W-:Y:S01]  /*4f60*/  IMAD R9, R31, R33, R9 ;  /* 0x000000211f097224 */ /* 0x000fe200078e0209 */
[----:B------:R-:W-:Y:S01]  /*4f70*/  SHF.L.W.U32.HI R37, R29, 0x10, R32 ;  /* 0x000000101d257819 */ /* 0x000fe20000010e20 */
[----:B------:R2:W-:Y:S04]  /*4f80*/  STG.E.64 desc[UR6][R16.64+-0x30], R24 ;  /* 0xffffd01810007986 */ /* 0x0005e8000c101b06 */
[----:B------:R3:W-:Y:S01]  /*4f90*/  STG.E.64 desc[UR6][R16.64+-0x38], R14 ;  /* 0xffffc80e10007986 */ /* 0x0007e2000c101b06 */
[----:B0-----:R-:W-:Y:S01]  /*4fa0*/  IADD3 R5, P0, PT, R2, R23, RZ ;  /* 0x0000001702057210 */ /* 0x001fe20007f1e0ff */
[----:B------:R-:W-:-:S02]  /*4fb0*/  IMAD R4, R35, R2, RZ ;  /* 0x0000000223047224 */ /* 0x000fc400078e02ff */
[----:B------:R0:W-:Y:S01]  /*4fc0*/  STG.E.64 desc[UR6][R16.64+0x30], R2 ;  /* 0x0000300210007986 */ /* 0x0001e2000c101b06 */
[----:B-1----:R-:W-:-:S03]  /*4fd0*/  IMAD.WIDE.U32 R6, R23, R2, RZ ;  /* 0x0000000217067225 */ /* 0x002fc600078e00ff */
[----:B------:R1:W-:Y:S01]  /*4fe0*/  STG.E.64 desc[UR6][R16.64+0x20], R10 ;  /* 0x0000200a10007986 */ /* 0x0003e2000c101b06 */
[C---:B------:R-:W-:Y:S01]  /*4ff0*/  IMAD.X R35, R3.reuse, 0x1, R35, P0 ;  /* 0x0000000103237824 */ /* 0x040fe200000e0623 */
[----:B------:R-:W-:Y:S01]  /*5000*/  IADD3 R13, P0, PT, R10, R38, RZ ;  /* 0x000000260a0d7210 */ /* 0x000fe20007f1e0ff */
[----:B--2---:R-:W-:Y:S01]  /*5010*/  IMAD R25, R3, R23, R4 ;  /* 0x0000001703197224 */ /* 0x004fe200078e0204 */
[----:B------:R-:W-:Y:S01]  /*5020*/  LEA R4, P2, R6, R5, 0x1 ;  /* 0x0000000506047211 */ /* 0x000fe200078408ff */
[----:B------:R-:W-:Y:S01]  /*5030*/  IMAD R23, R19, R10, RZ ;  /* 0x0000000a13177224 */ /* 0x000fe200078e02ff */
[----:B---3--:R-:W-:Y:S01]  /*5040*/  IADD3 R15, P1, PT, R30, R33, RZ ;  /* 0x000000211e0f7210 */ /* 0x008fe20007f3e0ff */
[----:B------:R-:W-:Y:S01]  /*5050*/  IMAD.IADD R5, R7, 0x1, R25 ;  /* 0x0000000107057824 */ /* 0x000fe200078e0219 */
[----:B------:R2:W-:Y:S01]  /*5060*/  STG.E.64 desc[UR6][R16.64+0x28], R30 ;  /* 0x0000281e10007986 */ /* 0x0005e2000c101b06 */
[----:B------:R-:W-:Y:S01]  /*5070*/  IMAD.X R7, R11, 0x1, R19, P0 ;  /* 0x000000010b077824 */ /* 0x000fe200000e0613 */
[----:B------:R-:W-:Y:S01]  /*5080*/  LOP3.LUT R28, R4, R28, RZ, 0x3c, !PT ;  /* 0x0000001c041c7212 */ /* 0x000fe200078e3cff */
[----:B------:R-:W-:Y:S01]  /*5090*/  IMAD R19, R45, R36, RZ ;  /* 0x000000242d137224 */ /* 0x000fe200078e02ff */
[----:B------:R-:W-:Y:S01]  /*50a0*/  LEA.HI.X R5, R6, R35, R5, 0x1, P2 ;  /* 0x0000002306057211 */ /* 0x000fe200010f0c05 */
[----:B0-----:R-:W-:Y:S01]  /*50b0*/  IMAD R3, R11, R38, R23 ;  /* 0x000000260b037224 */ /* 0x001fe200078e0217 */
[----:B------:R-:W-:Y:S01]  /*50c0*/  IADD3 R23, P0, PT, R36, R18, RZ ;  /* 0x0000001224177210 */ /* 0x000fe20007f1e0ff */
[----:B-1----:R-:W-:Y:S01]  /*50d0*/  IMAD.WIDE.U32 R10, R38, R10, RZ ;  /* 0x0000000a260a7225 */ /* 0x002fe200078e00ff */
[----:B------:R-:W-:Y:S03]  /*50e0*/  STG.E.64 desc[UR6][R16.64+0x38], R36 ;  /* 0x0000382410007986 */ /* 0x000fe6000c101b06 */
[----:B------:R-:W-:Y:S01]  /*50f0*/  IMAD R25, R37, R18, R19 ;  /* 0x0000001225197224 */ /* 0x000fe200078e0213 */
[----:B------:R0:W-:Y:S01]  /*5100*/  STG.E.64 desc[UR6][R16.64+0x8], R4 ;  /* 0x0000080410007986 */ /* 0x0001e2000c101b06 */
[----:B------:R-:W-:Y:S01]  /*5110*/  IMAD.X R39, R31, 0x1, R39, P1 ;  /* 0x000000011f277824 */ /* 0x000fe200008e0627 */
[----:B------:R-:W-:Y:S01]  /*5120*/  LEA R2, P1, R10, R13, 0x1 ;  /* 0x0000000d0a027211 */ /* 0x000fe200078208ff */
[----:B------:R-:W-:-:S03]  /*5130*/  IMAD.WIDE.U32 R18, R18, R36, RZ ;  /* 0x0000002412127225 */ /* 0x000fc600078e00ff */
[----:B------:R-:W-:Y:S01]  /*5140*/  LOP3.LUT R27, R2, R27, RZ, 0x3c, !PT ;  /* 0x0000001b021b7212 */ /* 0x000fe200078e3cff */
[----:B--2---:R-:W-:-:S04]  /*5150*/  IMAD.WIDE.U32 R30, R33, R30, RZ ;  /* 0x0000001e211e7225 */ /* 0x004fc800078e00ff */
[----:B------:R-:W-:Y:S01]  /*5160*/  IMAD.IADD R3, R11, 0x1, R3 ;  /* 0x000000010b037824 */ /* 0x000fe200078e0203 */
[----:B------:R-:W-:Y:S01]  /*5170*/  LEA R14, P2, R30, R15, 0x1 ;  /* 0x0000000f1e0e7211 */ /* 0x000fe200078408ff */
[----:B------:R-:W-:Y:S01]  /*5180*/  IMAD.X R45, R37, 0x1, R45, P0 ;  /* 0x00000001252d7824 */ /* 0x000fe200000e062d */
[----:B------:R-:W-:Y:S01]  /*5190*/  LEA R6, P0, R18, R23, 0x1 ;  /* 0x0000001712067211 */ /* 0x000fe200078008ff */
[----:B------:R-:W-:Y:S01]  /*51a0*/  IMAD.IADD R11, R19, 0x1, R25 ;  /* 0x00000001130b7824 */ /* 0x000fe200078e0219 */
[----:B------:R-:W-:Y:S01]  /*51b0*/  LEA.HI.X R3, R10, R7, R3, 0x1, P1 ;  /* 0x000000070a037211 */ /* 0x000fe200008f0c03 */
[----:B------:R-:W-:Y:S01]  /*51c0*/  IMAD.IADD R9, R31, 0x1, R9 ;  /* 0x000000011f097824 */ /* 0x000fe200078e0209 */
[----:B------:R-:W-:Y:S02]  /*51d0*/  LOP3.LUT R34, R6, R34, RZ, 0x3c, !PT ;  /* 0x0000002206227212 */ /* 0x000fe400078e3cff */
[----:B------:R-:W-:Y:S01]  /*51e0*/  LEA.HI.X R7, R18, R45, R11, 0x1, P0 ;  /* 0x0000002d12077211 */ /* 0x000fe200000f0c0b */
[----:B------:R1:W-:Y:S01]  /*51f0*/  STG.E.64 desc[UR6][R16.64+0x18], R2 ;  /* 0x0000180210007986 */ /* 0x0003e2000c101b06 */
[----:B------:R-:W-:-:S02]  /*5200*/  LEA.HI.X R15, R30, R39, R9, 0x1, P2 ;  /* 0x000000271e0f7211 */ /* 0x000fc400010f0c09 */
[----:B------:R-:W-:Y:S01]  /*5210*/  LOP3.LUT R9, R5, R12, RZ, 0x3c, !PT ;  /* 0x0000000c05097212 */ /* 0x000fe200078e3cff */
[----:B------:R2:W-:Y:S01]  /*5220*/  STG.E.64 desc[UR6][R16.64+0x10], R6 ;  /* 0x0000100610007986 */ /* 0x0005e2000c101b06 */
[----:B------:R-:W-:Y:S02]  /*5230*/  LOP3.LUT R11, R7, R22, RZ, 0x3c, !PT ;  /* 0x00000016070b7212 */ /* 0x000fe400078e3cff */
[----:B------:R-:W-:Y:S01]  /*5240*/  LOP3.LUT R10, R14, R8, RZ, 0x3c, !PT ;  /* 0x000000080e0a7212 */ /* 0x000fe200078e3cff */
[----:B------:R2:W-:Y:S01]  /*5250*/  STG.E.64 desc[UR6][R16.64], R14 ;  /* 0x0000000e10007986 */ /* 0x0005e2000c101b06 */
[----:B------:R-:W-:Y:S02]  /*5260*/  LOP3.LUT R19, R15, R0, RZ, 0x3c, !PT ;  /* 0x000000000f137212 */ /* 0x000fe400078e3cff */
[----:B------:R-:W-:Y:S02]  /*5270*/  LOP3.LUT R0, R3, R21, RZ, 0x3c, !PT ;  /* 0x0000001503007212 */ /* 0x000fe400078e3cff */
[----:B------:R-:W-:-:S02]  /*5280*/  SHF.L.W.U32.HI R13, R28, 0x1, R9 ;  /* 0x000000011c0d7819 */ /* 0x000fc40000010e09 */
[----:B------:R-:W-:Y:S02]  /*5290*/  SHF.L.W.U32.HI R12, R9, 0x1, R28 ;  /* 0x00000001090c7819 */ /* 0x000fe40000010e1c */
[----:B------:R-:W-:Y:S02]  /*52a0*/  SHF.L.W.U32.HI R9, R34, 0x1, R11 ;  /* 0x0000000122097819 */ /* 0x000fe40000010e0b */
[----:B------:R-:W-:Y:S01]  /*52b0*/  SHF.L.W.U32.HI R8, R11, 0x1, R34 ;  /* 0x000000010b087819 */ /* 0x000fe20000010e22 */
[----:B------:R2:W-:Y:S01]  /*52c0*/  STG.E.64 desc[UR6][R16.64+-0x20], R12 ;  /* 0xffffe00c10007986 */ /* 0x0005e2000c101b06 */
[----:B------:R-:W-:Y:S02]  /*52d0*/  SHF.L.W.U32.HI R11, R10, 0x1, R19 ;  /* 0x000000010a0b7819 */ /* 0x000fe40000010e13 */
[----:B0-----:R-:W-:Y:S01]  /*52e0*/  SHF.L.W.U32.HI R5, R27, 0x1, R0 ;  /* 0x000000011b057819 */ /* 0x001fe20000010e00 */
[----:B------:R2:W-:Y:S01]  /*52f0*/  STG.E.64 desc[UR6][R16.64+-0x18], R8 ;  /* 0xffffe80810007986 */ /* 0x0005e2000c101b06 */
[----:B------:R-:W-:-:S02]  /*5300*/  SHF.L.W.U32.HI R4, R0, 0x1, R27 ;  /* 0x0000000100047819 */ /* 0x000fc40000010e1b */
[----:B------:R-:W-:Y:S02]  /*5310*/  SHF.L.W.U32.HI R10, R19, 0x1, R10 ;  /* 0x00000001130a7819 */ /* 0x000fe40000010e0a */
[----:B-1----:R-:W-:Y:S01]  /*5320*/  IADD3 R2, P0, PT, R16, 0x80, RZ ;  /* 0x0000008010027810 */ /* 0x002fe20007f1e0ff */
[----:B------:R2:W-:Y:S04]  /*5330*/  STG.E.64 desc[UR6][R16.64+-0x10], R4 ;  /* 0xfffff00410007986 */ /* 0x0005e8000c101b06 */
[----:B------:R2:W-:Y:S01]  /*5340*/  STG.E.64 desc[UR6][R16.64+-0x8], R10 ;  /* 0xfffff80a10007986 */ /* 0x0005e2000c101b06 */
[----:B------:R-:W-:Y:S01]  /*5350*/  IMAD.X R3, RZ, RZ, R17, P0 ;  /* 0x000000ffff037224 */ /* 0x000fe200000e0611 */
[----:B------:R-:W-:Y:S06]  /*5360*/  BRA.U UP0, `(.L_x_9) ;  /* 0xffffffe500a07547 */ /* 0x000fec000b83ffff */
[----:B------:R-:W-:Y:S05]  /*5370*/  EXIT ;  /* 0x000000000000794d */ /* 0x000fea0003800000 */
.L_x_10:
        /* <DEDUP_REMOVED lines=16> */
.L_x_13:


//--------------------- .nv.shared.reserved.0     --------------------------
	.section	.nv.shared.reserved.0,"aw",@nobits
	.weak		__nv_reservedSMEM_offset_0_alias
	.size		__nv_reservedSMEM_offset_0_alias, 0, 64
	.other		__nv_reservedSMEM_offset_0_alias,@"STO_CUDA_RESERVED_SHARED STV_DEFAULT"
__nv_reservedSMEM_offset_0_alias:
	.zero		0
	.zero		64


//--------------------- .nv.constant0._Z26argon2d_fill_memory_kernelP6block_jjjj --------------------------
	.section	.nv.constant0._Z26argon2d_fill_memory_kernelP6block_jjjj,"a",@progbits
	.sectionflags	@""
	.align	4
.nv.constant0._Z26argon2d_fill_memory_kernelP6block_jjjj:
	.zero		920


//--------------------- .nv.constant0._Z26argon2d_init_blocks_kernelP6block_jjjPm --------------------------
	.section	.nv.constant0._Z26argon2d_init_blocks_kernelP6block_jjjPm,"a",@progbits
	.sectionflags	@""
	.align	4
.nv.constant0._Z26argon2d_init_blocks_kernelP6block_jjjPm:
	.zero		928


//--------------------- SYMBOLS --------------------------

	.type		.nv.reservedSmem.offset0,@object
	.size		.nv.reservedSmem.offset0,0x4
